//
// Generated by NVIDIA NVVM Compiler
//
// Compiler Build ID: CL-36424714
// Cuda compilation tools, release 13.0, V13.0.88
// Based on NVVM 20.0.0
//

.version 9.0
.target sm_100
.address_size 64

	// .globl	_Z18bit_reverse_kernelPiS_i

.visible .entry _Z18bit_reverse_kernelPiS_i(
	.param .u64 .ptr .align 1 _Z18bit_reverse_kernelPiS_i_param_0,
	.param .u64 .ptr .align 1 _Z18bit_reverse_kernelPiS_i_param_1,
	.param .u32 _Z18bit_reverse_kernelPiS_i_param_2
)
{
	.reg .pred 	%p<3>;
	.reg .b32 	%r<10>;
	.reg .b64 	%rd<13>;

	ld.param.u64 	%rd2, [_Z18bit_reverse_kernelPiS_i_param_0];
	ld.param.u64 	%rd3, [_Z18bit_reverse_kernelPiS_i_param_1];
	ld.param.u32 	%r3, [_Z18bit_reverse_kernelPiS_i_param_2];
	mov.u32 	%r4, %ctaid.x;
	mov.u32 	%r5, %ntid.x;
	mov.u32 	%r6, %tid.x;
	mad.lo.s32 	%r1, %r4, %r5, %r6;
	setp.ge.s32 	%p1, %r1, %r3;
	@%p1 bra 	$L__BB0_3;
	cvta.to.global.u64 	%rd4, %rd3;
	mul.wide.s32 	%rd5, %r1, 4;
	add.s64 	%rd1, %rd4, %rd5;
	ld.global.u32 	%r2, [%rd1];
	setp.ge.s32 	%p2, %r1, %r2;
	@%p2 bra 	$L__BB0_3;
	cvta.to.global.u64 	%rd6, %rd2;
	add.s64 	%rd8, %rd6, %rd5;
	ld.global.u32 	%r7, [%rd8];
	mul.wide.s32 	%rd9, %r2, 4;
	add.s64 	%rd10, %rd6, %rd9;
	ld.global.u32 	%r8, [%rd10];
	st.global.u32 	[%rd8], %r8;
	ld.global.u32 	%r9, [%rd1];
	mul.wide.s32 	%rd11, %r9, 4;
	add.s64 	%rd12, %rd6, %rd11;
	st.global.u32 	[%rd12], %r7;
$L__BB0_3:
	ret;

}
	// .globl	_Z20ntt_butterfly_kernelPiiPxiP19MontgomeryReductioni
.visible .entry _Z20ntt_butterfly_kernelPiiPxiP19MontgomeryReductioni(
	.param .u64 .ptr .align 1 _Z20ntt_butterfly_kernelPiiPxiP19MontgomeryReductioni_param_0,
	.param .u32 _Z20ntt_butterfly_kernelPiiPxiP19MontgomeryReductioni_param_1,
	.param .u64 .ptr .align 1 _Z20ntt_butterfly_kernelPiiPxiP19MontgomeryReductioni_param_2,
	.param .u32 _Z20ntt_butterfly_kernelPiiPxiP19MontgomeryReductioni_param_3,
	.param .u64 .ptr .align 1 _Z20ntt_butterfly_kernelPiiPxiP19MontgomeryReductioni_param_4,
	.param .u32 _Z20ntt_butterfly_kernelPiiPxiP19MontgomeryReductioni_param_5
)
{
	.reg .pred 	%p<3>;
	.reg .b32 	%r<30>;
	.reg .b64 	%rd<20>;

	ld.param.u64 	%rd1, [_Z20ntt_butterfly_kernelPiiPxiP19MontgomeryReductioni_param_0];
	ld.param.u32 	%r3, [_Z20ntt_butterfly_kernelPiiPxiP19MontgomeryReductioni_param_1];
	ld.param.u64 	%rd2, [_Z20ntt_butterfly_kernelPiiPxiP19MontgomeryReductioni_param_2];
	ld.param.u32 	%r4, [_Z20ntt_butterfly_kernelPiiPxiP19MontgomeryReductioni_param_3];
	ld.param.u64 	%rd3, [_Z20ntt_butterfly_kernelPiiPxiP19MontgomeryReductioni_param_4];
	ld.param.u32 	%r5, [_Z20ntt_butterfly_kernelPiiPxiP19MontgomeryReductioni_param_5];
	mov.u32 	%r6, %ctaid.x;
	mov.u32 	%r7, %ntid.x;
	mov.u32 	%r8, %tid.x;
	mad.lo.s32 	%r1, %r6, %r7, %r8;
	shr.s32 	%r2, %r3, 1;
	div.s32 	%r9, %r5, %r3;
	mul.lo.s32 	%r10, %r9, %r2;
	setp.ge.s32 	%p1, %r1, %r10;
	@%p1 bra 	$L__BB1_2;
	cvta.to.global.u64 	%rd4, %rd3;
	cvta.to.global.u64 	%rd5, %rd1;
	cvta.to.global.u64 	%rd6, %rd2;
	div.s32 	%r11, %r1, %r2;
	mul.lo.s32 	%r12, %r11, %r2;
	sub.s32 	%r13, %r1, %r12;
	mad.lo.s32 	%r14, %r11, %r3, %r13;
	add.s32 	%r15, %r13, %r4;
	mul.wide.s32 	%rd7, %r15, 8;
	add.s64 	%rd8, %rd6, %rd7;
	ld.global.s32 	%rd9, [%rd8];
	mul.wide.s32 	%rd10, %r14, 4;
	add.s64 	%rd11, %rd5, %rd10;
	ld.global.u32 	%r16, [%rd11];
	mul.wide.s32 	%rd12, %r2, 4;
	add.s64 	%rd13, %rd11, %rd12;
	ld.global.s32 	%rd14, [%rd13];
	mul.lo.s64 	%rd15, %rd9, %rd14;
	cvt.u32.u64 	%r17, %rd15;
	ld.global.u32 	%r18, [%rd4+4];
	mul.lo.s32 	%r19, %r18, %r17;
	cvt.u64.u32 	%rd16, %r19;
	ld.global.u32 	%r20, [%rd4];
	cvt.s64.s32 	%rd17, %r20;
	mad.lo.s64 	%rd18, %rd16, %rd17, %rd15;
	shr.u64 	%rd19, %rd18, 32;
	setp.lt.u64 	%p2, %rd19, %rd17;
	{ .reg .b32 tmp; mov.b64 {tmp, %r21}, %rd18; }
	sub.s32 	%r22, %r21, %r20;
	selp.b32 	%r23, %r21, %r22, %p2;
	add.s32 	%r24, %r23, %r16;
	rem.s32 	%r25, %r24, %r20;
	st.global.u32 	[%rd11], %r25;
	sub.s32 	%r26, %r16, %r23;
	ld.global.u32 	%r27, [%rd4];
	add.s32 	%r28, %r26, %r27;
	rem.s32 	%r29, %r28, %r27;
	st.global.u32 	[%rd13], %r29;
$L__BB1_2:
	ret;

}
	// .globl	_Z20pointwise_mul_kernelPiS_S_iP19MontgomeryReduction
.visible .entry _Z20pointwise_mul_kernelPiS_S_iP19MontgomeryReduction(
	.param .u64 .ptr .align 1 _Z20pointwise_mul_kernelPiS_S_iP19MontgomeryReduction_param_0,
	.param .u64 .ptr .align 1 _Z20pointwise_mul_kernelPiS_S_iP19MontgomeryReduction_param_1,
	.param .u64 .ptr .align 1 _Z20pointwise_mul_kernelPiS_S_iP19MontgomeryReduction_param_2,
	.param .u32 _Z20pointwise_mul_kernelPiS_S_iP19MontgomeryReduction_param_3,
	.param .u64 .ptr .align 1 _Z20pointwise_mul_kernelPiS_S_iP19MontgomeryReduction_param_4
)
{
	.reg .pred 	%p<3>;
	.reg .b32 	%r<15>;
	.reg .b64 	%rd<18>;

	ld.param.u64 	%rd1, [_Z20pointwise_mul_kernelPiS_S_iP19MontgomeryReduction_param_0];
	ld.param.u64 	%rd2, [_Z20pointwise_mul_kernelPiS_S_iP19MontgomeryReduction_param_1];
	ld.param.u64 	%rd3, [_Z20pointwise_mul_kernelPiS_S_iP19MontgomeryReduction_param_2];
	ld.param.u32 	%r2, [_Z20pointwise_mul_kernelPiS_S_iP19MontgomeryReduction_param_3];
	ld.param.u64 	%rd4, [_Z20pointwise_mul_kernelPiS_S_iP19MontgomeryReduction_param_4];
	mov.u32 	%r3, %ctaid.x;
	mov.u32 	%r4, %ntid.x;
	mov.u32 	%r5, %tid.x;
	mad.lo.s32 	%r1, %r3, %r4, %r5;
	setp.ge.s32 	%p1, %r1, %r2;
	@%p1 bra 	$L__BB2_2;
	cvta.to.global.u64 	%rd5, %rd3;
	cvta.to.global.u64 	%rd6, %rd4;
	cvta.to.global.u64 	%rd7, %rd1;
	cvta.to.global.u64 	%rd8, %rd2;
	mul.wide.s32 	%rd9, %r1, 4;
	add.s64 	%rd10, %rd7, %rd9;
	ld.global.u32 	%r6, [%rd10];
	add.s64 	%rd11, %rd8, %rd9;
	ld.global.u32 	%r7, [%rd11];
	mul.wide.s32 	%rd12, %r7, %r6;
	cvt.u32.u64 	%r8, %rd12;
	ld.global.u32 	%r9, [%rd6+4];
	mul.lo.s32 	%r10, %r9, %r8;
	cvt.u64.u32 	%rd13, %r10;
	ld.global.u32 	%r11, [%rd6];
	cvt.s64.s32 	%rd14, %r11;
	mad.lo.s64 	%rd15, %rd13, %rd14, %rd12;
	shr.u64 	%rd16, %rd15, 32;
	setp.lt.u64 	%p2, %rd16, %rd14;
	{ .reg .b32 tmp; mov.b64 {tmp, %r12}, %rd15; }
	sub.s32 	%r13, %r12, %r11;
	selp.b32 	%r14, %r12, %r13, %p2;
	add.s64 	%rd17, %rd5, %rd9;
	st.global.u32 	[%rd17], %r14;
$L__BB2_2:
	ret;

}
	// .globl	_Z18final_scale_kernelPiiiP19MontgomeryReduction
.visible .entry _Z18final_scale_kernelPiiiP19MontgomeryReduction(
	.param .u64 .ptr .align 1 _Z18final_scale_kernelPiiiP19MontgomeryReduction_param_0,
	.param .u32 _Z18final_scale_kernelPiiiP19MontgomeryReduction_param_1,
	.param .u32 _Z18final_scale_kernelPiiiP19MontgomeryReduction_param_2,
	.param .u64 .ptr .align 1 _Z18final_scale_kernelPiiiP19MontgomeryReduction_param_3
)
{
	.reg .pred 	%p<3>;
	.reg .b32 	%r<15>;
	.reg .b64 	%rd<12>;

	ld.param.u64 	%rd1, [_Z18final_scale_kernelPiiiP19MontgomeryReduction_param_0];
	ld.param.u32 	%r2, [_Z18final_scale_kernelPiiiP19MontgomeryReduction_param_1];
	ld.param.u32 	%r3, [_Z18final_scale_kernelPiiiP19MontgomeryReduction_param_2];
	ld.param.u64 	%rd2, [_Z18final_scale_kernelPiiiP19MontgomeryReduction_param_3];
	mov.u32 	%r4, %ctaid.x;
	mov.u32 	%r5, %ntid.x;
	mov.u32 	%r6, %tid.x;
	mad.lo.s32 	%r1, %r4, %r5, %r6;
	setp.ge.s32 	%p1, %r1, %r3;
	@%p1 bra 	$L__BB3_2;
	cvta.to.global.u64 	%rd3, %rd2;
	cvta.to.global.u64 	%rd4, %rd1;
	mul.wide.s32 	%rd5, %r1, 4;
	add.s64 	%rd6, %rd4, %rd5;
	ld.global.u32 	%r7, [%rd6];
	mul.wide.s32 	%rd7, %r7, %r2;
	cvt.u32.u64 	%r8, %rd7;
	ld.global.u32 	%r9, [%rd3+4];
	mul.lo.s32 	%r10, %r9, %r8;
	cvt.u64.u32 	%rd8, %r10;
	ld.global.u32 	%r11, [%rd3];
	cvt.s64.s32 	%rd9, %r11;
	mad.lo.s64 	%rd10, %rd8, %rd9, %rd7;
	shr.u64 	%rd11, %rd10, 32;
	setp.lt.u64 	%p2, %rd11, %rd9;
	{ .reg .b32 tmp; mov.b64 {tmp, %r12}, %rd10; }
	sub.s32 	%r13, %r12, %r11;
	selp.b32 	%r14, %r12, %r13, %p2;
	st.global.u32 	[%rd6], %r14;
$L__BB3_2:
	ret;

}
	// .globl	_Z20to_montgomery_kernelPiiP19MontgomeryReduction
.visible .entry _Z20to_montgomery_kernelPiiP19MontgomeryReduction(
	.param .u64 .ptr .align 1 _Z20to_montgomery_kernelPiiP19MontgomeryReduction_param_0,
	.param .u32 _Z20to_montgomery_kernelPiiP19MontgomeryReduction_param_1,
	.param .u64 .ptr .align 1 _Z20to_montgomery_kernelPiiP19MontgomeryReduction_param_2
)
{
	.reg .pred 	%p<3>;
	.reg .b32 	%r<15>;
	.reg .b64 	%rd<12>;

	ld.param.u64 	%rd1, [_Z20to_montgomery_kernelPiiP19MontgomeryReduction_param_0];
	ld.param.u32 	%r2, [_Z20to_montgomery_kernelPiiP19MontgomeryReduction_param_1];
	ld.param.u64 	%rd2, [_Z20to_montgomery_kernelPiiP19MontgomeryReduction_param_2];
	mov.u32 	%r3, %ctaid.x;
	mov.u32 	%r4, %ntid.x;
	mov.u32 	%r5, %tid.x;
	mad.lo.s32 	%r1, %r3, %r4, %r5;
	setp.ge.s32 	%p1, %r1, %r2;
	@%p1 bra 	$L__BB4_2;
	cvta.to.global.u64 	%rd3, %rd2;
	cvta.to.global.u64 	%rd4, %rd1;
	mul.wide.s32 	%rd5, %r1, 4;
	add.s64 	%rd6, %rd4, %rd5;
	ld.global.u32 	%r6, [%rd6];
	ld.global.u32 	%r7, [%rd3+12];
	mul.wide.s32 	%rd7, %r7, %r6;
	cvt.u32.u64 	%r8, %rd7;
	ld.global.u32 	%r9, [%rd3+4];
	mul.lo.s32 	%r10, %r9, %r8;
	cvt.u64.u32 	%rd8, %r10;
	ld.global.u32 	%r11, [%rd3];
	cvt.s64.s32 	%rd9, %r11;
	mad.lo.s64 	%rd10, %rd8, %rd9, %rd7;
	shr.u64 	%rd11, %rd10, 32;
	setp.lt.u64 	%p2, %rd11, %rd9;
	{ .reg .b32 tmp; mov.b64 {tmp, %r12}, %rd10; }
	sub.s32 	%r13, %r12, %r11;
	selp.b32 	%r14, %r12, %r13, %p2;
	st.global.u32 	[%rd6], %r14;
$L__BB4_2:
	ret;

}
	// .globl	_Z22from_montgomery_kernelPiiP19MontgomeryReduction
.visible .entry _Z22from_montgomery_kernelPiiP19MontgomeryReduction(
	.param .u64 .ptr .align 1 _Z22from_montgomery_kernelPiiP19MontgomeryReduction_param_0,
	.param .u32 _Z22from_montgomery_kernelPiiP19MontgomeryReduction_param_1,
	.param .u64 .ptr .align 1 _Z22from_montgomery_kernelPiiP19MontgomeryReduction_param_2
)
{
	.reg .pred 	%p<3>;
	.reg .b32 	%r<13>;
	.reg .b64 	%rd<12>;

	ld.param.u64 	%rd1, [_Z22from_montgomery_kernelPiiP19MontgomeryReduction_param_0];
	ld.param.u32 	%r2, [_Z22from_montgomery_kernelPiiP19MontgomeryReduction_param_1];
	ld.param.u64 	%rd2, [_Z22from_montgomery_kernelPiiP19MontgomeryReduction_param_2];
	mov.u32 	%r3, %ctaid.x;
	mov.u32 	%r4, %ntid.x;
	mov.u32 	%r5, %tid.x;
	mad.lo.s32 	%r1, %r3, %r4, %r5;
	setp.ge.s32 	%p1, %r1, %r2;
	@%p1 bra 	$L__BB5_2;
	cvta.to.global.u64 	%rd3, %rd2;
	cvta.to.global.u64 	%rd4, %rd1;
	mul.wide.s32 	%rd5, %r1, 4;
	add.s64 	%rd6, %rd4, %rd5;
	ld.global.u32 	%r6, [%rd6];
	cvt.s64.s32 	%rd7, %r6;
	ld.global.u32 	%r7, [%rd3+4];
	mul.lo.s32 	%r8, %r7, %r6;
	cvt.u64.u32 	%rd8, %r8;
	ld.global.u32 	%r9, [%rd3];
	cvt.s64.s32 	%rd9, %r9;
	mad.lo.s64 	%rd10, %rd8, %rd9, %rd7;
	shr.u64 	%rd11, %rd10, 32;
	setp.lt.u64 	%p2, %rd11, %rd9;
	{ .reg .b32 tmp; mov.b64 {tmp, %r10}, %rd10; }
	sub.s32 	%r11, %r10, %r9;
	selp.b32 	%r12, %r10, %r11, %p2;
	st.global.u32 	[%rd6], %r12;
$L__BB5_2:
	ret;

}


// ===== COMPILED SASS (sm_100) =====

	.target	sm_100

	.elftype	@"ET_EXEC"


//--------------------- .note.nv.tkinfo           --------------------------
	.section	.note.nv.tkinfo,"",@"SHT_NOTE"
	.sectionflags	@"SHF_NOTE_NV_TKINFO"
	.tkinfo
        /*0018*/ 	.word	0x00000002
        /*0030*/ 	.string	""
        /*0030*/ 	.string	"ptxas"
        /*0030*/ 	.string	"Cuda compilation tools, release 13.0, V13.0.88"
        /*0030*/ 	.string	"Build cuda_13.0.r13.0/compiler.36424714_0"
        /*0030*/ 	.string	"-arch sm_100 -m 64 "



//--------------------- .note.nv.cuinfo           --------------------------
	.section	.note.nv.cuinfo,"",@"SHT_NOTE"
	.sectionflags	@"SHF_NOTE_NV_CUINFO"
        /*0018*/ 	.short	0x0002
        /*001a*/ 	.short	0x0064
        /*001c*/ 	.short	0x0082
	.zero		2


//--------------------- .nv.info                  --------------------------
	.section	.nv.info,"",@"SHT_CUDA_INFO"
	.align	4


	//----- nvinfo : EIATTR_REGCOUNT
	.align		4
        /*0000*/ 	.byte	0x04, 0x2f
        /*0002*/ 	.short	(.L_1 - .L_0)
	.align		4
.L_0:
        /*0004*/ 	.word	index@(_Z18bit_reverse_kernelPiS_i)
        /*0008*/ 	.word	0x0000000e


	//----- nvinfo : EIATTR_FRAME_SIZE
	.align		4
.L_1:
        /*000c*/ 	.byte	0x04, 0x11
        /*000e*/ 	.short	(.L_3 - .L_2)
	.align		4
.L_2:
        /*0010*/ 	.word	index@(_Z18bit_reverse_kernelPiS_i)
        /*0014*/ 	.word	0x00000000


	//----- nvinfo : EIATTR_REGCOUNT
	.align		4
.L_3:
        /*0018*/ 	.byte	0x04, 0x2f
        /*001a*/ 	.short	(.L_5 - .L_4)
	.align		4
.L_4:
        /*001c*/ 	.word	index@(_Z20ntt_butterfly_kernelPiiPxiP19MontgomeryReductioni)
        /*0020*/ 	.word	0x00000014


	//----- nvinfo : EIATTR_FRAME_SIZE
	.align		4
.L_5:
        /*0024*/ 	.byte	0x04, 0x11
        /*0026*/ 	.short	(.L_7 - .L_6)
	.align		4
.L_6:
        /*0028*/ 	.word	index@(_Z20ntt_butterfly_kernelPiiPxiP19MontgomeryReductioni)
        /*002c*/ 	.word	0x00000000


	//----- nvinfo : EIATTR_REGCOUNT
	.align		4
.L_7:
        /*0030*/ 	.byte	0x04, 0x2f
        /*0032*/ 	.short	(.L_9 - .L_8)
	.align		4
.L_8:
        /*0034*/ 	.word	index@(_Z20pointwise_mul_kernelPiS_S_iP19MontgomeryReduction)
        /*0038*/ 	.word	0x00000010


	//----- nvinfo : EIATTR_FRAME_SIZE
	.align		4
.L_9:
        /*003c*/ 	.byte	0x04, 0x11
        /*003e*/ 	.short	(.L_11 - .L_10)
	.align		4
.L_10:
        /*0040*/ 	.word	index@(_Z20pointwise_mul_kernelPiS_S_iP19MontgomeryReduction)
        /*0044*/ 	.word	0x00000000


	//----- nvinfo : EIATTR_REGCOUNT
	.align		4
.L_11:
        /*0048*/ 	.byte	0x04, 0x2f
        /*004a*/ 	.short	(.L_13 - .L_12)
	.align		4
.L_12:
        /*004c*/ 	.word	index@(_Z18final_scale_kernelPiiiP19MontgomeryReduction)
        /*0050*/ 	.word	0x0000000c


	//----- nvinfo : EIATTR_FRAME_SIZE
	.align		4
.L_13:
        /*0054*/ 	.byte	0x04, 0x11
        /*0056*/ 	.short	(.L_15 - .L_14)
	.align		4
.L_14:
        /*0058*/ 	.word	index@(_Z18final_scale_kernelPiiiP19MontgomeryReduction)
        /*005c*/ 	.word	0x00000000


	//----- nvinfo : EIATTR_REGCOUNT
	.align		4
.L_15:
        /*0060*/ 	.byte	0x04, 0x2f
        /*0062*/ 	.short	(.L_17 - .L_16)
	.align		4
.L_16:
        /*0064*/ 	.word	index@(_Z20to_montgomery_kernelPiiP19MontgomeryReduction)
        /*0068*/ 	.word	0x0000000c


	//----- nvinfo : EIATTR_FRAME_SIZE
	.align		4
.L_17:
        /*006c*/ 	.byte	0x04, 0x11
        /*006e*/ 	.short	(.L_19 - .L_18)
	.align		4
.L_18:
        /*0070*/ 	.word	index@(_Z20to_montgomery_kernelPiiP19MontgomeryReduction)
        /*0074*/ 	.word	0x00000000


	//----- nvinfo : EIATTR_REGCOUNT
	.align		4
.L_19:
        /*0078*/ 	.byte	0x04, 0x2f
        /*007a*/ 	.short	(.L_21 - .L_20)
	.align		4
.L_20:
        /*007c*/ 	.word	index@(_Z22from_montgomery_kernelPiiP19MontgomeryReduction)
        /*0080*/ 	.word	0x0000000c


	//----- nvinfo : EIATTR_FRAME_SIZE
	.align		4
.L_21:
        /*0084*/ 	.byte	0x04, 0x11
        /*0086*/ 	.short	(.L_23 - .L_22)
	.align		4
.L_22:
        /*0088*/ 	.word	index@(_Z22from_montgomery_kernelPiiP19MontgomeryReduction)
        /*008c*/ 	.word	0x00000000


	//----- nvinfo : EIATTR_MIN_STACK_SIZE
	.align		4
.L_23:
        /*0090*/ 	.byte	0x04, 0x12
        /*0092*/ 	.short	(.L_25 - .L_24)
	.align		4
.L_24:
        /*0094*/ 	.word	index@(_Z22from_montgomery_kernelPiiP19MontgomeryReduction)
        /*0098*/ 	.word	0x00000000


	//----- nvinfo : EIATTR_MIN_STACK_SIZE
	.align		4
.L_25:
        /*009c*/ 	.byte	0x04, 0x12
        /*009e*/ 	.short	(.L_27 - .L_26)
	.align		4
.L_26:
        /*00a0*/ 	.word	index@(_Z20to_montgomery_kernelPiiP19MontgomeryReduction)
        /*00a4*/ 	.word	0x00000000


	//----- nvinfo : EIATTR_MIN_STACK_SIZE
	.align		4
.L_27:
        /*00a8*/ 	.byte	0x04, 0x12
        /*00aa*/ 	.short	(.L_29 - .L_28)
	.align		4
.L_28:
        /*00ac*/ 	.word	index@(_Z18final_scale_kernelPiiiP19MontgomeryReduction)
        /*00b0*/ 	.word	0x00000000


	//----- nvinfo : EIATTR_MIN_STACK_SIZE
	.align		4
.L_29:
        /*00b4*/ 	.byte	0x04, 0x12
        /*00b6*/ 	.short	(.L_31 - .L_30)
	.align		4
.L_30:
        /*00b8*/ 	.word	index@(_Z20pointwise_mul_kernelPiS_S_iP19MontgomeryReduction)
        /*00bc*/ 	.word	0x00000000


	//----- nvinfo : EIATTR_MIN_STACK_SIZE
	.align		4
.L_31:
        /*00c0*/ 	.byte	0x04, 0x12
        /*00c2*/ 	.short	(.L_33 - .L_32)
	.align		4
.L_32:
        /*00c4*/ 	.word	index@(_Z20ntt_butterfly_kernelPiiPxiP19MontgomeryReductioni)
        /*00c8*/ 	.word	0x00000000


	//----- nvinfo : EIATTR_MIN_STACK_SIZE
	.align		4
.L_33:
        /*00cc*/ 	.byte	0x04, 0x12
        /*00ce*/ 	.short	(.L_35 - .L_34)
	.align		4
.L_34:
        /*00d0*/ 	.word	index@(_Z18bit_reverse_kernelPiS_i)
        /*00d4*/ 	.word	0x00000000
.L_35:


//--------------------- .nv.compat                --------------------------
	.section	.nv.compat,"",@"SHT_CUDA_COMPAT_INFO"
	.align	4
        /*0000*/ 	.byte	0x02, 0x09, 0x00, 0x00, 0x02, 0x02, 0x01, 0x00, 0x02, 0x05, 0x05, 0x00, 0x03, 0x07, 0x01, 0x01
        /*0010*/ 	.byte	0x02, 0x03, 0x00, 0x00, 0x02, 0x06, 0x01, 0x00, 0x04, 0x0b, 0x08, 0x00, 0x09, 0x00, 0x00, 0x00
        /*0020*/ 	.byte	0x00, 0x00, 0x00, 0x00


//--------------------- .nv.info._Z22from_montgomery_kernelPiiP19MontgomeryReduction --------------------------
	.section	.nv.info._Z22from_montgomery_kernelPiiP19MontgomeryReduction,"",@"SHT_CUDA_INFO"
	.sectionflags	@""
	.align	4


	//----- nvinfo : EIATTR_CUDA_API_VERSION
	.align		4
        /*0000*/ 	.byte	0x04, 0x37
        /*0002*/ 	.short	(.L_37 - .L_36)
.L_36:
        /*0004*/ 	.word	0x00000082


	//----- nvinfo : EIATTR_KPARAM_INFO
	.align		4
.L_37:
        /*0008*/ 	.byte	0x04, 0x17
        /*000a*/ 	.short	(.L_39 - .L_38)
.L_38:
        /*000c*/ 	.word	0x00000000
        /*0010*/ 	.short	0x0002
        /*0012*/ 	.short	0x0010
        /*0014*/ 	.byte	0x00, 0xf5, 0x21, 0x00


	//----- nvinfo : EIATTR_KPARAM_INFO
	.align		4
.L_39:
        /*0018*/ 	.byte	0x04, 0x17
        /*001a*/ 	.short	(.L_41 - .L_40)
.L_40:
        /*001c*/ 	.word	0x00000000
        /*0020*/ 	.short	0x0001
        /*0022*/ 	.short	0x0008
        /*0024*/ 	.byte	0x00, 0xf0, 0x11, 0x00


	//----- nvinfo : EIATTR_KPARAM_INFO
	.align		4
.L_41:
        /*0028*/ 	.byte	0x04, 0x17
        /*002a*/ 	.short	(.L_43 - .L_42)
.L_42:
        /*002c*/ 	.word	0x00000000
        /*0030*/ 	.short	0x0000
        /*0032*/ 	.short	0x0000
        /*0034*/ 	.byte	0x00, 0xf5, 0x21, 0x00


	//----- nvinfo : EIATTR_SPARSE_MMA_MASK
	.align		4
.L_43:
        /*0038*/ 	.byte	0x03, 0x50
        /*003a*/ 	.short	0x0000


	//----- nvinfo : EIATTR_MAXREG_COUNT
	.align		4
        /*003c*/ 	.byte	0x03, 0x1b
        /*003e*/ 	.short	0x00ff


	//----- nvinfo : EIATTR_MERCURY_ISA_VERSION
	.align		4
        /*0040*/ 	.byte	0x03, 0x5f
        /*0042*/ 	.short	0x0101


	//----- nvinfo : EIATTR_VRC_CTA_INIT_COUNT
	.align		4
        /*0044*/ 	.byte	0x02, 0x4a
	.zero		1
	.zero		1


	//----- nvinfo : EIATTR_EXIT_INSTR_OFFSETS
	.align		4
        /*0048*/ 	.byte	0x04, 0x1c
        /*004a*/ 	.short	(.L_45 - .L_44)


	//   ....[0]....
.L_44:
        /*004c*/ 	.word	0x00000070


	//   ....[1]....
        /*0050*/ 	.word	0x00000180


	//----- nvinfo : EIATTR_CBANK_PARAM_SIZE
	.align		4
.L_45:
        /*0054*/ 	.byte	0x03, 0x19
        /*0056*/ 	.short	0x0018


	//----- nvinfo : EIATTR_PARAM_CBANK
	.align		4
        /*0058*/ 	.byte	0x04, 0x0a
        /*005a*/ 	.short	(.L_47 - .L_46)
	.align		4
.L_46:
        /*005c*/ 	.word	index@(.nv.constant0._Z22from_montgomery_kernelPiiP19MontgomeryReduction)
        /*0060*/ 	.short	0x0380
        /*0062*/ 	.short	0x0018


	//----- nvinfo : EIATTR_SW_WAR
	.align		4
.L_47:
        /*0064*/ 	.byte	0x04, 0x36
        /*0066*/ 	.short	(.L_49 - .L_48)
.L_48:
        /*0068*/ 	.word	0x00000008
.L_49:


//--------------------- .nv.info._Z20to_montgomery_kernelPiiP19MontgomeryReduction --------------------------
	.section	.nv.info._Z20to_montgomery_kernelPiiP19MontgomeryReduction,"",@"SHT_CUDA_INFO"
	.sectionflags	@""
	.align	4


	//----- nvinfo : EIATTR_CUDA_API_VERSION
	.align		4
        /*0000*/ 	.byte	0x04, 0x37
        /*0002*/ 	.short	(.L_51 - .L_50)
.L_50:
        /*0004*/ 	.word	0x00000082


	//----- nvinfo : EIATTR_KPARAM_INFO
	.align		4
.L_51:
        /*0008*/ 	.byte	0x04, 0x17
        /*000a*/ 	.short	(.L_53 - .L_52)
.L_52:
        /*000c*/ 	.word	0x00000000
        /*0010*/ 	.short	0x0002
        /*0012*/ 	.short	0x0010
        /*0014*/ 	.byte	0x00, 0xf5, 0x21, 0x00


	//----- nvinfo : EIATTR_KPARAM_INFO
	.align		4
.L_53:
        /*0018*/ 	.byte	0x04, 0x17
        /*001a*/ 	.short	(.L_55 - .L_54)
.L_54:
        /*001c*/ 	.word	0x00000000
        /*0020*/ 	.short	0x0001
        /*0022*/ 	.short	0x0008
        /*0024*/ 	.byte	0x00, 0xf0, 0x11, 0x00


	//----- nvinfo : EIATTR_KPARAM_INFO
	.align		4
.L_55:
        /*0028*/ 	.byte	0x04, 0x17
        /*002a*/ 	.short	(.L_57 - .L_56)
.L_56:
        /*002c*/ 	.word	0x00000000
        /*0030*/ 	.short	0x0000
        /*0032*/ 	.short	0x0000
        /*0034*/ 	.byte	0x00, 0xf5, 0x21, 0x00


	//----- nvinfo : EIATTR_SPARSE_MMA_MASK
	.align		4
.L_57:
        /*0038*/ 	.byte	0x03, 0x50
        /*003a*/ 	.short	0x0000


	//----- nvinfo : EIATTR_MAXREG_COUNT
	.align		4
        /*003c*/ 	.byte	0x03, 0x1b
        /*003e*/ 	.short	0x00ff


	//----- nvinfo : EIATTR_MERCURY_ISA_VERSION
	.align		4
        /*0040*/ 	.byte	0x03, 0x5f
        /*0042*/ 	.short	0x0101


	//----- nvinfo : EIATTR_VRC_CTA_INIT_COUNT
	.align		4
        /*0044*/ 	.byte	0x02, 0x4a
	.zero		1
	.zero		1


	//----- nvinfo : EIATTR_EXIT_INSTR_OFFSETS
	.align		4
        /*0048*/ 	.byte	0x04, 0x1c
        /*004a*/ 	.short	(.L_59 - .L_58)


	//   ....[0]....
.L_58:
        /*004c*/ 	.word	0x00000070


	//   ....[1]....
        /*0050*/ 	.word	0x00000190


	//----- nvinfo : EIATTR_CBANK_PARAM_SIZE
	.align		4
.L_59:
        /*0054*/ 	.byte	0x03, 0x19
        /*0056*/ 	.short	0x0018


	//----- nvinfo : EIATTR_PARAM_CBANK
	.align		4
        /*0058*/ 	.byte	0x04, 0x0a
        /*005a*/ 	.short	(.L_61 - .L_60)
	.align		4
.L_60:
        /*005c*/ 	.word	index@(.nv.constant0._Z20to_montgomery_kernelPiiP19MontgomeryReduction)
        /*0060*/ 	.short	0x0380
        /*0062*/ 	.short	0x0018


	//----- nvinfo : EIATTR_SW_WAR
	.align		4
.L_61:
        /*0064*/ 	.byte	0x04, 0x36
        /*0066*/ 	.short	(.L_63 - .L_62)
.L_62:
        /*0068*/ 	.word	0x00000008
.L_63:


//--------------------- .nv.info._Z18final_scale_kernelPiiiP19MontgomeryReduction --------------------------
	.section	.nv.info._Z18final_scale_kernelPiiiP19MontgomeryReduction,"",@"SHT_CUDA_INFO"
	.sectionflags	@""
	.align	4


	//----- nvinfo : EIATTR_CUDA_API_VERSION
	.align		4
        /*0000*/ 	.byte	0x04, 0x37
        /*0002*/ 	.short	(.L_65 - .L_64)
.L_64:
        /*0004*/ 	.word	0x00000082


	//----- nvinfo : EIATTR_KPARAM_INFO
	.align		4
.L_65:
        /*0008*/ 	.byte	0x04, 0x17
        /*000a*/ 	.short	(.L_67 - .L_66)
.L_66:
        /*000c*/ 	.word	0x00000000
        /*0010*/ 	.short	0x0003
        /*0012*/ 	.short	0x0010
        /*0014*/ 	.byte	0x00, 0xf5, 0x21, 0x00


	//----- nvinfo : EIATTR_KPARAM_INFO
	.align		4
.L_67:
        /*0018*/ 	.byte	0x04, 0x17
        /*001a*/ 	.short	(.L_69 - .L_68)
.L_68:
        /*001c*/ 	.word	0x00000000
        /*0020*/ 	.short	0x0002
        /*0022*/ 	.short	0x000c
        /*0024*/ 	.byte	0x00, 0xf0, 0x11, 0x00


	//----- nvinfo : EIATTR_KPARAM_INFO
	.align		4
.L_69:
        /*0028*/ 	.byte	0x04, 0x17
        /*002a*/ 	.short	(.L_71 - .L_70)
.L_70:
        /*002c*/ 	.word	0x00000000
        /*0030*/ 	.short	0x0001
        /*0032*/ 	.short	0x0008
        /*0034*/ 	.byte	0x00, 0xf0, 0x11, 0x00


	//----- nvinfo : EIATTR_KPARAM_INFO
	.align		4
.L_71:
        /*0038*/ 	.byte	0x04, 0x17
        /*003a*/ 	.short	(.L_73 - .L_72)
.L_72:
        /*003c*/ 	.word	0x00000000
        /*0040*/ 	.short	0x0000
        /*0042*/ 	.short	0x0000
        /*0044*/ 	.byte	0x00, 0xf5, 0x21, 0x00


	//----- nvinfo : EIATTR_SPARSE_MMA_MASK
	.align		4
.L_73:
        /*0048*/ 	.byte	0x03, 0x50
        /*004a*/ 	.short	0x0000


	//----- nvinfo : EIATTR_MAXREG_COUNT
	.align		4
        /*004c*/ 	.byte	0x03, 0x1b
        /*004e*/ 	.short	0x00ff


	//----- nvinfo : EIATTR_MERCURY_ISA_VERSION
	.align		4
        /*0050*/ 	.byte	0x03, 0x5f
        /*0052*/ 	.short	0x0101


	//----- nvinfo : EIATTR_VRC_CTA_INIT_COUNT
	.align		4
        /*0054*/ 	.byte	0x02, 0x4a
	.zero		1
	.zero		1


	//----- nvinfo : EIATTR_EXIT_INSTR_OFFSETS
	.align		4
        /*0058*/ 	.byte	0x04, 0x1c
        /*005a*/ 	.short	(.L_75 - .L_74)


	//   ....[0]....
.L_74:
        /*005c*/ 	.word	0x00000070


	//   ....[1]....
        /*0060*/ 	.word	0x00000190


	//----- nvinfo : EIATTR_CBANK_PARAM_SIZE
	.align		4
.L_75:
        /*0064*/ 	.byte	0x03, 0x19
        /*0066*/ 	.short	0x0018


	//----- nvinfo : EIATTR_PARAM_CBANK
	.align		4
        /*0068*/ 	.byte	0x04, 0x0a
        /*006a*/ 	.short	(.L_77 - .L_76)
	.align		4
.L_76:
        /*006c*/ 	.word	index@(.nv.constant0._Z18final_scale_kernelPiiiP19MontgomeryReduction)
        /*0070*/ 	.short	0x0380
        /*0072*/ 	.short	0x0018


	//----- nvinfo : EIATTR_SW_WAR
	.align		4
.L_77:
        /*0074*/ 	.byte	0x04, 0x36
        /*0076*/ 	.short	(.L_79 - .L_78)
.L_78:
        /*0078*/ 	.word	0x00000008
.L_79:


//--------------------- .nv.info._Z20pointwise_mul_kernelPiS_S_iP19MontgomeryReduction --------------------------
	.section	.nv.info._Z20pointwise_mul_kernelPiS_S_iP19MontgomeryReduction,"",@"SHT_CUDA_INFO"
	.sectionflags	@""
	.align	4


	//----- nvinfo : EIATTR_CUDA_API_VERSION
	.align		4
        /*0000*/ 	.byte	0x04, 0x37
        /*0002*/ 	.short	(.L_81 - .L_80)
.L_80:
        /*0004*/ 	.word	0x00000082


	//----- nvinfo : EIATTR_KPARAM_INFO
	.align		4
.L_81:
        /*0008*/ 	.byte	0x04, 0x17
        /*000a*/ 	.short	(.L_83 - .L_82)
.L_82:
        /*000c*/ 	.word	0x00000000
        /*0010*/ 	.short	0x0004
        /*0012*/ 	.short	0x0020
        /*0014*/ 	.byte	0x00, 0xf5, 0x21, 0x00


	//----- nvinfo : EIATTR_KPARAM_INFO
	.align		4
.L_83:
        /*0018*/ 	.byte	0x04, 0x17
        /*001a*/ 	.short	(.L_85 - .L_84)
.L_84:
        /*001c*/ 	.word	0x00000000
        /*0020*/ 	.short	0x0003
        /*0022*/ 	.short	0x0018
        /*0024*/ 	.byte	0x00, 0xf0, 0x11, 0x00


	//----- nvinfo : EIATTR_KPARAM_INFO
	.align		4
.L_85:
        /*0028*/ 	.byte	0x04, 0x17
        /*002a*/ 	.short	(.L_87 - .L_86)
.L_86:
        /*002c*/ 	.word	0x00000000
        /*0030*/ 	.short	0x0002
        /*0032*/ 	.short	0x0010
        /*0034*/ 	.byte	0x00, 0xf5, 0x21, 0x00


	//----- nvinfo : EIATTR_KPARAM_INFO
	.align		4
.L_87:
        /*0038*/ 	.byte	0x04, 0x17
        /*003a*/ 	.short	(.L_89 - .L_88)
.L_88:
        /*003c*/ 	.word	0x00000000
        /*0040*/ 	.short	0x0001
        /*0042*/ 	.short	0x0008
        /*0044*/ 	.byte	0x00, 0xf5, 0x21, 0x00


	//----- nvinfo : EIATTR_KPARAM_INFO
	.align		4
.L_89:
        /*0048*/ 	.byte	0x04, 0x17
        /*004a*/ 	.short	(.L_91 - .L_90)
.L_90:
        /*004c*/ 	.word	0x00000000
        /*0050*/ 	.short	0x0000
        /*0052*/ 	.short	0x0000
        /*0054*/ 	.byte	0x00, 0xf5, 0x21, 0x00


	//----- nvinfo : EIATTR_SPARSE_MMA_MASK
	.align		4
.L_91:
        /*0058*/ 	.byte	0x03, 0x50
        /*005a*/ 	.short	0x0000


	//----- nvinfo : EIATTR_MAXREG_COUNT
	.align		4
        /*005c*/ 	.byte	0x03, 0x1b
        /*005e*/ 	.short	0x00ff


	//----- nvinfo : EIATTR_MERCURY_ISA_VERSION
	.align		4
        /*0060*/ 	.byte	0x03, 0x5f
        /*0062*/ 	.short	0x0101


	//----- nvinfo : EIATTR_VRC_CTA_INIT_COUNT
	.align		4
        /*0064*/ 	.byte	0x02, 0x4a
	.zero		1
	.zero		1


	//----- nvinfo : EIATTR_EXIT_INSTR_OFFSETS
	.align		4
        /*0068*/ 	.byte	0x04, 0x1c
        /*006a*/ 	.short	(.L_93 - .L_92)


	//   ....[0]....
.L_92:
        /*006c*/ 	.word	0x00000070


	//   ....[1]....
        /*0070*/ 	.word	0x000001d0


	//----- nvinfo : EIATTR_CBANK_PARAM_SIZE
	.align		4
.L_93:
        /*0074*/ 	.byte	0x03, 0x19
        /*0076*/ 	.short	0x0028


	//----- nvinfo : EIATTR_PARAM_CBANK
	.align		4
        /*0078*/ 	.byte	0x04, 0x0a
        /*007a*/ 	.short	(.L_95 - .L_94)
	.align		4
.L_94:
        /*007c*/ 	.word	index@(.nv.constant0._Z20pointwise_mul_kernelPiS_S_iP19MontgomeryReduction)
        /*0080*/ 	.short	0x0380
        /*0082*/ 	.short	0x0028


	//----- nvinfo : EIATTR_SW_WAR
	.align		4
.L_95:
        /*0084*/ 	.byte	0x04, 0x36
        /*0086*/ 	.short	(.L_97 - .L_96)
.L_96:
        /*0088*/ 	.word	0x00000008
.L_97:


//--------------------- .nv.info._Z20ntt_butterfly_kernelPiiPxiP19MontgomeryReductioni --------------------------
	.section	.nv.info._Z20ntt_butterfly_kernelPiiPxiP19MontgomeryReductioni,"",@"SHT_CUDA_INFO"
	.sectionflags	@""
	.align	4


	//----- nvinfo : EIATTR_CUDA_API_VERSION
	.align		4
        /*0000*/ 	.byte	0x04, 0x37
        /*0002*/ 	.short	(.L_99 - .L_98)
.L_98:
        /*0004*/ 	.word	0x00000082


	//----- nvinfo : EIATTR_KPARAM_INFO
	.align		4
.L_99:
        /*0008*/ 	.byte	0x04, 0x17
        /*000a*/ 	.short	(.L_101 - .L_100)
.L_100:
        /*000c*/ 	.word	0x00000000
        /*0010*/ 	.short	0x0005
        /*0012*/ 	.short	0x0028
        /*0014*/ 	.byte	0x00, 0xf0, 0x11, 0x00


	//----- nvinfo : EIATTR_KPARAM_INFO
	.align		4
.L_101:
        /*0018*/ 	.byte	0x04, 0x17
        /*001a*/ 	.short	(.L_103 - .L_102)
.L_102:
        /*001c*/ 	.word	0x00000000
        /*0020*/ 	.short	0x0004
        /*0022*/ 	.short	0x0020
        /*0024*/ 	.byte	0x00, 0xf5, 0x21, 0x00


	//----- nvinfo : EIATTR_KPARAM_INFO
	.align		4
.L_103:
        /*0028*/ 	.byte	0x04, 0x17
        /*002a*/ 	.short	(.L_105 - .L_104)
.L_104:
        /*002c*/ 	.word	0x00000000
        /*0030*/ 	.short	0x0003
        /*0032*/ 	.short	0x0018
        /*0034*/ 	.byte	0x00, 0xf0, 0x11, 0x00


	//----- nvinfo : EIATTR_KPARAM_INFO
	.align		4
.L_105:
        /*0038*/ 	.byte	0x04, 0x17
        /*003a*/ 	.short	(.L_107 - .L_106)
.L_106:
        /*003c*/ 	.word	0x00000000
        /*0040*/ 	.short	0x0002
        /*0042*/ 	.short	0x0010
        /*0044*/ 	.byte	0x00, 0xf5, 0x21, 0x00


	//----- nvinfo : EIATTR_KPARAM_INFO
	.align		4
.L_107:
        /*0048*/ 	.byte	0x04, 0x17
        /*004a*/ 	.short	(.L_109 - .L_108)
.L_108:
        /*004c*/ 	.word	0x00000000
        /*0050*/ 	.short	0x0001
        /*0052*/ 	.short	0x0008
        /*0054*/ 	.byte	0x00, 0xf0, 0x11, 0x00


	//----- nvinfo : EIATTR_KPARAM_INFO
	.align		4
.L_109:
        /*0058*/ 	.byte	0x04, 0x17
        /*005a*/ 	.short	(.L_111 - .L_110)
.L_110:
        /*005c*/ 	.word	0x00000000
        /*0060*/ 	.short	0x0000
        /*0062*/ 	.short	0x0000
        /*0064*/ 	.byte	0x00, 0xf5, 0x21, 0x00


	//----- nvinfo : EIATTR_SPARSE_MMA_MASK
	.align		4
.L_111:
        /*0068*/ 	.byte	0x03, 0x50
        /*006a*/ 	.short	0x0000


	//----- nvinfo : EIATTR_MAXREG_COUNT
	.align		4
        /*006c*/ 	.byte	0x03, 0x1b
        /*006e*/ 	.short	0x00ff


	//----- nvinfo : EIATTR_MERCURY_ISA_VERSION
	.align		4
        /*0070*/ 	.byte	0x03, 0x5f
        /*0072*/ 	.short	0x0101


	//----- nvinfo : EIATTR_VRC_CTA_INIT_COUNT
	.align		4
        /*0074*/ 	.byte	0x02, 0x4a
	.zero		1
	.zero		1


	//----- nvinfo : EIATTR_EXIT_INSTR_OFFSETS
	.align		4
        /*0078*/ 	.byte	0x04, 0x1c
        /*007a*/ 	.short	(.L_113 - .L_112)


	//   ....[0]....
.L_112:
        /*007c*/ 	.word	0x00000210


	//   ....[1]....
        /*0080*/ 	.word	0x000008d0


	//----- nvinfo : EIATTR_CBANK_PARAM_SIZE
	.align		4
.L_113:
        /*0084*/ 	.byte	0x03, 0x19
        /*0086*/ 	.short	0x002c


	//----- nvinfo : EIATTR_PARAM_CBANK
	.align		4
        /*0088*/ 	.byte	0x04, 0x0a
        /*008a*/ 	.short	(.L_115 - .L_114)
	.align		4
.L_114:
        /*008c*/ 	.word	index@(.nv.constant0._Z20ntt_butterfly_kernelPiiPxiP19MontgomeryReductioni)
        /*0090*/ 	.short	0x0380
        /*0092*/ 	.short	0x002c


	//----- nvinfo : EIATTR_SW_WAR
	.align		4
.L_115:
        /*0094*/ 	.byte	0x04, 0x36
        /*0096*/ 	.short	(.L_117 - .L_116)
.L_116:
        /*0098*/ 	.word	0x00000008
.L_117:


//--------------------- .nv.info._Z18bit_reverse_kernelPiS_i --------------------------
	.section	.nv.info._Z18bit_reverse_kernelPiS_i,"",@"SHT_CUDA_INFO"
	.sectionflags	@""
	.align	4


	//----- nvinfo : EIATTR_CUDA_API_VERSION
	.align		4
        /*0000*/ 	.byte	0x04, 0x37
        /*0002*/ 	.short	(.L_119 - .L_118)
.L_118:
        /*0004*/ 	.word	0x00000082


	//----- nvinfo : EIATTR_KPARAM_INFO
	.align		4
.L_119:
        /*0008*/ 	.byte	0x04, 0x17
        /*000a*/ 	.short	(.L_121 - .L_120)
.L_120:
        /*000c*/ 	.word	0x00000000
        /*0010*/ 	.short	0x0002
        /*0012*/ 	.short	0x0010
        /*0014*/ 	.byte	0x00, 0xf0, 0x11, 0x00


	//----- nvinfo : EIATTR_KPARAM_INFO
	.align		4
.L_121:
        /*0018*/ 	.byte	0x04, 0x17
        /*001a*/ 	.short	(.L_123 - .L_122)
.L_122:
        /*001c*/ 	.word	0x00000000
        /*0020*/ 	.short	0x0001
        /*0022*/ 	.short	0x0008
        /*0024*/ 	.byte	0x00, 0xf5, 0x21, 0x00


	//----- nvinfo : EIATTR_KPARAM_INFO
	.align		4
.L_123:
        /*0028*/ 	.byte	0x04, 0x17
        /*002a*/ 	.short	(.L_125 - .L_124)
.L_124:
        /*002c*/ 	.word	0x00000000
        /*0030*/ 	.short	0x0000
        /*0032*/ 	.short	0x0000
        /*0034*/ 	.byte	0x00, 0xf5, 0x21, 0x00


	//----- nvinfo : EIATTR_SPARSE_MMA_MASK
	.align		4
.L_125:
        /*0038*/ 	.byte	0x03, 0x50
        /*003a*/ 	.short	0x0000


	//----- nvinfo : EIATTR_MAXREG_COUNT
	.align		4
        /*003c*/ 	.byte	0x03, 0x1b
        /*003e*/ 	.short	0x00ff


	//----- nvinfo : EIATTR_MERCURY_ISA_VERSION
	.align		4
        /*0040*/ 	.byte	0x03, 0x5f
        /*0042*/ 	.short	0x0101


	//----- nvinfo : EIATTR_VRC_CTA_INIT_COUNT
	.align		4
        /*0044*/ 	.byte	0x02, 0x4a
	.zero		1
	.zero		1


	//----- nvinfo : EIATTR_EXIT_INSTR_OFFSETS
	.align		4
        /*0048*/ 	.byte	0x04, 0x1c
        /*004a*/ 	.short	(.L_127 - .L_126)


	//   ....[0]....
.L_126:
        /*004c*/ 	.word	0x00000070


	//   ....[1]....
        /*0050*/ 	.word	0x000000d0


	//   ....[2]....
        /*0054*/ 	.word	0x00000170


	//----- nvinfo : EIATTR_CBANK_PARAM_SIZE
	.align		4
.L_127:
        /*0058*/ 	.byte	0x03, 0x19
        /*005a*/ 	.short	0x0014


	//----- nvinfo : EIATTR_PARAM_CBANK
	.align		4
        /*005c*/ 	.byte	0x04, 0x0a
        /*005e*/ 	.short	(.L_129 - .L_128)
	.align		4
.L_128:
        /*0060*/ 	.word	index@(.nv.constant0._Z18bit_reverse_kernelPiS_i)
        /*0064*/ 	.short	0x0380
        /*0066*/ 	.short	0x0014


	//----- nvinfo : EIATTR_SW_WAR
	.align		4
.L_129:
        /*0068*/ 	.byte	0x04, 0x36
        /*006a*/ 	.short	(.L_131 - .L_130)
.L_130:
        /*006c*/ 	.word	0x00000008
.L_131:


//--------------------- .nv.callgraph             --------------------------
	.section	.nv.callgraph,"",@"SHT_CUDA_CALLGRAPH"
	.align	4
	.sectionentsize	8
	.align		4
        /*0000*/ 	.word	0x00000000
	.align		4
        /*0004*/ 	.word	0xffffffff
	.align		4
        /*0008*/ 	.word	0x00000000
	.align		4
        /*000c*/ 	.word	0xfffffffe
	.align		4
        /*0010*/ 	.word	0x00000000
	.align		4
        /*0014*/ 	.word	0xfffffffd
	.align		4
        /*0018*/ 	.word	0x00000000
	.align		4
        /*001c*/ 	.word	0xfffffffc


//--------------------- .text._Z22from_montgomery_kernelPiiP19MontgomeryReduction --------------------------
	.section	.text._Z22from_montgomery_kernelPiiP19MontgomeryReduction,"ax",@progbits
	.align	128
        .global         _Z22from_montgomery_kernelPiiP19MontgomeryReduction
        .type           _Z22from_montgomery_kernelPiiP19MontgomeryReduction,@function
        .size           _Z22from_montgomery_kernelPiiP19MontgomeryReduction,(.L_x_6 - _Z22from_montgomery_kernelPiiP19MontgomeryReduction)
        .other          _Z22from_montgomery_kernelPiiP19MontgomeryReduction,@"STO_CUDA_ENTRY STV_DEFAULT"
_Z22from_montgomery_kernelPiiP19MontgomeryReduction:
.text._Z22from_montgomery_kernelPiiP19MontgomeryReduction:
[----:B------:R-:W-:Y:S01]  /*0000*/  LDC R1, c[0x0][0x37c] ;  /* 0x0000df00ff017b82 */ /* 0x000fe20000000800 */
[----:B------:R-:W0:Y:S07]  /*0010*/  S2R R0, SR_TID.X ;  /* 0x0000000000007919 */ /* 0x000e2e0000002100 */
[----:B------:R-:W0:Y:S01]  /*0020*/  S2UR UR4, SR_CTAID.X ;  /* 0x00000000000479c3 */ /* 0x000e220000002500 */
[----:B------:R-:W1:Y:S07]  /*0030*/  LDCU UR5, c[0x0][0x388] ;  /* 0x00007100ff0577ac */ /* 0x000e6e0008000800 */
[----:B------:R-:W0:Y:S02]  /*0040*/  LDC R7, c[0x0][0x360] ;  /* 0x0000d800ff077b82 */ /* 0x000e240000000800 */
[----:B0-----:R-:W-:-:S05]  /*0050*/  IMAD R7, R7, UR4, R0 ;  /* 0x0000000407077c24 */ /* 0x001fca000f8e0200 */
[----:B-1----:R-:W-:-:S13]  /*0060*/  ISETP.GE.AND P0, PT, R7, UR5, PT ;  /* 0x0000000507007c0c */ /* 0x002fda000bf06270 */
[----:B------:R-:W-:Y:S05]  /*0070*/  @P0 EXIT ;  /* 0x000000000000094d */ /* 0x000fea0003800000 */
[----:B------:R-:W0:Y:S01]  /*0080*/  LDC.64 R2, c[0x0][0x380] ;  /* 0x0000e000ff027b82 */ /* 0x000e220000000a00 */
[----:B------:R-:W1:Y:S07]  /*0090*/  LDCU.64 UR4, c[0x0][0x358] ;  /* 0x00006b00ff0477ac */ /* 0x000e6e0008000a00 */
[----:B------:R-:W2:Y:S01]  /*00a0*/  LDC.64 R4, c[0x0][0x390] ;  /* 0x0000e400ff047b82 */ /* 0x000ea20000000a00 */
[----:B0-----:R-:W-:-:S05]  /*00b0*/  IMAD.WIDE R2, R7, 0x4, R2 ;  /* 0x0000000407027825 */ /* 0x001fca00078e0202 */
[----:B-1----:R-:W3:Y:S04]  /*00c0*/  LDG.E R6, desc[UR4][R2.64] ;  /* 0x0000000402067981 */ /* 0x002ee8000c1e1900 */
[----:B--2---:R-:W2:Y:S04]  /*00d0*/  LDG.E R9, desc[UR4][R4.64+0x4] ;  /* 0x0000040404097981 */ /* 0x004ea8000c1e1900 */
[----:B------:R-:W4:Y:S01]  /*00e0*/  LDG.E R0, desc[UR4][R4.64] ;  /* 0x0000000404007981 */ /* 0x000f22000c1e1900 */
[----:B---3--:R-:W-:Y:S01]  /*00f0*/  SHF.R.S32.HI R7, RZ, 0x1f, R6 ;  /* 0x0000001fff077819 */ /* 0x008fe20000011406 */
[----:B--2---:R-:W-:Y:S01]  /*0100*/  IMAD R9, R6, R9, RZ ;  /* 0x0000000906097224 */ /* 0x004fe200078e02ff */
[----:B----4-:R-:W-:-:S03]  /*0110*/  SHF.R.S32.HI R8, RZ, 0x1f, R0 ;  /* 0x0000001fff087819 */ /* 0x010fc60000011400 */
[----:B------:R-:W-:-:S04]  /*0120*/  IMAD.HI.U32 R6, R9, R0, R6 ;  /* 0x0000000009067227 */ /* 0x000fc800078e0006 */
[----:B------:R-:W-:-:S05]  /*0130*/  IMAD R9, R9, R8, R6 ;  /* 0x0000000809097224 */ /* 0x000fca00078e0206 */
[----:B------:R-:W-:-:S04]  /*0140*/  ISETP.GE.U32.AND P0, PT, R9, R0, PT ;  /* 0x000000000900720c */ /* 0x000fc80003f06070 */
[----:B------:R-:W-:-:S13]  /*0150*/  ISETP.GE.U32.AND.EX P0, PT, RZ, R8, PT, P0 ;  /* 0x00000008ff00720c */ /* 0x000fda0003f06100 */
[----:B------:R-:W-:-:S05]  /*0160*/  @P0 IADD3 R9, PT, PT, -R0, R9, RZ ;  /* 0x0000000900090210 */ /* 0x000fca0007ffe1ff */
[----:B------:R-:W-:Y:S01]  /*0170*/  STG.E desc[UR4][R2.64], R9 ;  /* 0x0000000902007986 */ /* 0x000fe2000c101904 */
[----:B------:R-:W-:Y:S05]  /*0180*/  EXIT ;  /* 0x000000000000794d */ /* 0x000fea0003800000 */
.L_x_0:
[----:B------:R-:W-:-:S00]  /*0190*/  BRA `(.L_x_0) ;  /* 0xfffffffc00fc7947 */ /* 0x000fc0000383ffff */
[----:B------:R-:W-:-:S00]  /*01a0*/  NOP ;  /* 0x0000000000007918 */ /* 0x000fc00000000000 */
        /* <DEDUP_REMOVED lines=13> */
.L_x_6:


//--------------------- .text._Z20to_montgomery_kernelPiiP19MontgomeryReduction --------------------------
	.section	.text._Z20to_montgomery_kernelPiiP19MontgomeryReduction,"ax",@progbits
	.align	128
        .global         _Z20to_montgomery_kernelPiiP19MontgomeryReduction
        .type           _Z20to_montgomery_kernelPiiP19MontgomeryReduction,@function
        .size           _Z20to_montgomery_kernelPiiP19MontgomeryReduction,(.L_x_7 - _Z20to_montgomery_kernelPiiP19MontgomeryReduction)
        .other          _Z20to_montgomery_kernelPiiP19MontgomeryReduction,@"STO_CUDA_ENTRY STV_DEFAULT"
_Z20to_montgomery_kernelPiiP19MontgomeryReduction:
.text._Z20to_montgomery_kernelPiiP19MontgomeryReduction:
        /* <DEDUP_REMOVED lines=13> */
[----:B--2---:R-:W3:Y:S04]  /*00d0*/  LDG.E R5, desc[UR4][R6.64+0xc] ;  /* 0x00000c0406057981 */ /* 0x004ee8000c1e1900 */
[----:B------:R-:W2:Y:S04]  /*00e0*/  LDG.E R9, desc[UR4][R6.64+0x4] ;  /* 0x0000040406097981 */ /* 0x000ea8000c1e1900 */
[----:B------:R-:W4:Y:S01]  /*00f0*/  LDG.E R0, desc[UR4][R6.64] ;  /* 0x0000000406007981 */ /* 0x000f22000c1e1900 */
[----:B---3--:R-:W-:-:S04]  /*0100*/  IMAD.WIDE R4, R5, R4, RZ ;  /* 0x0000000405047225 */ /* 0x008fc800078e02ff */
        /* <DEDUP_REMOVED lines=9> */
.L_x_1:
        /* <DEDUP_REMOVED lines=14> */
.L_x_7:


//--------------------- .text._Z18final_scale_kernelPiiiP19MontgomeryReduction --------------------------
	.section	.text._Z18final_scale_kernelPiiiP19MontgomeryReduction,"ax",@progbits
	.align	128
        .global         _Z18final_scale_kernelPiiiP19MontgomeryReduction
        .type           _Z18final_scale_kernelPiiiP19MontgomeryReduction,@function
        .size           _Z18final_scale_kernelPiiiP19MontgomeryReduction,(.L_x_8 - _Z18final_scale_kernelPiiiP19MontgomeryReduction)
        .other          _Z18final_scale_kernelPiiiP19MontgomeryReduction,@"STO_CUDA_ENTRY STV_DEFAULT"
_Z18final_scale_kernelPiiiP19MontgomeryReduction:
.text._Z18final_scale_kernelPiiiP19MontgomeryReduction:
        /* <DEDUP_REMOVED lines=9> */
[----:B------:R-:W1:Y:S01]  /*0090*/  LDCU.64 UR4, c[0x0][0x358] ;  /* 0x00006b00ff0477ac */ /* 0x000e620008000a00 */
[----:B------:R-:W2:Y:S06]  /*00a0*/  LDCU UR6, c[0x0][0x388] ;  /* 0x00007100ff0677ac */ /* 0x000eac0008000800 */
[----:B------:R-:W3:Y:S01]  /*00b0*/  LDC.64 R6, c[0x0][0x390] ;  /* 0x0000e400ff067b82 */ /* 0x000ee20000000a00 */
[----:B0-----:R-:W-:-:S05]  /*00c0*/  IMAD.WIDE R2, R5, 0x4, R2 ;  /* 0x0000000405027825 */ /* 0x001fca00078e0202 */
[----:B-1----:R-:W2:Y:S04]  /*00d0*/  LDG.E R4, desc[UR4][R2.64] ;  /* 0x0000000402047981 */ /* 0x002ea8000c1e1900 */
[----:B---3--:R-:W3:Y:S04]  /*00e0*/  LDG.E R9, desc[UR4][R6.64+0x4] ;  /* 0x0000040406097981 */ /* 0x008ee8000c1e1900 */
[----:B------:R-:W4:Y:S01]  /*00f0*/  LDG.E R0, desc[UR4][R6.64] ;  /* 0x0000000406007981 */ /* 0x000f22000c1e1900 */
[----:B--2---:R-:W-:-:S04]  /*0100*/  IMAD.WIDE R4, R4, UR6, RZ ;  /* 0x0000000604047c25 */ /* 0x004fc8000f8e02ff */
[----:B---3--:R-:W-:Y:S01]  /*0110*/  IMAD R9, R4, R9, RZ ;  /* 0x0000000904097224 */ /* 0x008fe200078e02ff */
        /* <DEDUP_REMOVED lines=8> */
.L_x_2:
        /* <DEDUP_REMOVED lines=14> */
.L_x_8:


//--------------------- .text._Z20pointwise_mul_kernelPiS_S_iP19MontgomeryReduction --------------------------
	.section	.text._Z20pointwise_mul_kernelPiS_S_iP19MontgomeryReduction,"ax",@progbits
	.align	128
        .global         _Z20pointwise_mul_kernelPiS_S_iP19MontgomeryReduction
        .type           _Z20pointwise_mul_kernelPiS_S_iP19MontgomeryReduction,@function
        .size           _Z20pointwise_mul_kernelPiS_S_iP19MontgomeryReduction,(.L_x_9 - _Z20pointwise_mul_kernelPiS_S_iP19MontgomeryReduction)
        .other          _Z20pointwise_mul_kernelPiS_S_iP19MontgomeryReduction,@"STO_CUDA_ENTRY STV_DEFAULT"
_Z20pointwise_mul_kernelPiS_S_iP19MontgomeryReduction:
.text._Z20pointwise_mul_kernelPiS_S_iP19MontgomeryReduction:
        /* <DEDUP_REMOVED lines=10> */
[----:B------:R-:W2:Y:S08]  /*00a0*/  LDC.64 R4, c[0x0][0x388] ;  /* 0x0000e200ff047b82 */ /* 0x000eb00000000a00 */
[----:B------:R-:W3:Y:S01]  /*00b0*/  LDC.64 R8, c[0x0][0x3a0] ;  /* 0x0000e800ff087b82 */ /* 0x000ee20000000a00 */
[----:B0-----:R-:W-:-:S06]  /*00c0*/  IMAD.WIDE R2, R11, 0x4, R2 ;  /* 0x000000040b027825 */ /* 0x001fcc00078e0202 */
[----:B-1----:R-:W4:Y:S01]  /*00d0*/  LDG.E R2, desc[UR4][R2.64] ;  /* 0x0000000402027981 */ /* 0x002f22000c1e1900 */
[----:B--2---:R-:W-:-:S06]  /*00e0*/  IMAD.WIDE R4, R11, 0x4, R4 ;  /* 0x000000040b047825 */ /* 0x004fcc00078e0204 */
[----:B------:R-:W4:Y:S04]  /*00f0*/  LDG.E R5, desc[UR4][R4.64] ;  /* 0x0000000404057981 */ /* 0x000f28000c1e1900 */
[----:B---3--:R-:W2:Y:S04]  /*0100*/  LDG.E R13, desc[UR4][R8.64+0x4] ;  /* 0x00000404080d7981 */ /* 0x008ea8000c1e1900 */
[----:B------:R-:W3:Y:S01]  /*0110*/  LDG.E R0, desc[UR4][R8.64] ;  /* 0x0000000408007981 */ /* 0x000ee2000c1e1900 */
[----:B----4-:R-:W-:-:S04]  /*0120*/  IMAD.WIDE R6, R5, R2, RZ ;  /* 0x0000000205067225 */ /* 0x010fc800078e02ff */
[----:B--2---:R-:W-:Y:S01]  /*0130*/  IMAD R13, R6, R13, RZ ;  /* 0x0000000d060d7224 */ /* 0x004fe200078e02ff */
[----:B---3--:R-:W-:-:S03]  /*0140*/  SHF.R.S32.HI R10, RZ, 0x1f, R0 ;  /* 0x0000001fff0a7819 */ /* 0x008fc60000011400 */
[C---:B------:R-:W-:Y:S02]  /*0150*/  IMAD.HI.U32 R12, R13.reuse, R0, R6 ;  /* 0x000000000d0c7227 */ /* 0x040fe400078e0006 */
[----:B------:R-:W0:Y:S02]  /*0160*/  LDC.64 R6, c[0x0][0x390] ;  /* 0x0000e400ff067b82 */ /* 0x000e240000000a00 */
[----:B------:R-:W-:-:S05]  /*0170*/  IMAD R13, R13, R10, R12 ;  /* 0x0000000a0d0d7224 */ /* 0x000fca00078e020c */
[----:B------:R-:W-:-:S04]  /*0180*/  ISETP.GE.U32.AND P0, PT, R13, R0, PT ;  /* 0x000000000d00720c */ /* 0x000fc80003f06070 */
[----:B------:R-:W-:Y:S01]  /*0190*/  ISETP.GE.U32.AND.EX P0, PT, RZ, R10, PT, P0 ;  /* 0x0000000aff00720c */ /* 0x000fe20003f06100 */
[----:B0-----:R-:W-:-:S12]  /*01a0*/  IMAD.WIDE R2, R11, 0x4, R6 ;  /* 0x000000040b027825 */ /* 0x001fd800078e0206 */
[----:B------:R-:W-:-:S05]  /*01b0*/  @P0 IADD3 R13, PT, PT, -R0, R13, RZ ;  /* 0x0000000d000d0210 */ /* 0x000fca0007ffe1ff */
[----:B------:R-:W-:Y:S01]  /*01c0*/  STG.E desc[UR4][R2.64], R13 ;  /* 0x0000000d02007986 */ /* 0x000fe2000c101904 */
[----:B------:R-:W-:Y:S05]  /*01d0*/  EXIT ;  /* 0x000000000000794d */ /* 0x000fea0003800000 */
.L_x_3:
        /* <DEDUP_REMOVED lines=10> */
.L_x_9:


//--------------------- .text._Z20ntt_butterfly_kernelPiiPxiP19MontgomeryReductioni --------------------------
	.section	.text._Z20ntt_butterfly_kernelPiiPxiP19MontgomeryReductioni,"ax",@progbits
	.align	128
        .global         _Z20ntt_butterfly_kernelPiiPxiP19MontgomeryReductioni
        .type           _Z20ntt_butterfly_kernelPiiPxiP19MontgomeryReductioni,@function
        .size           _Z20ntt_butterfly_kernelPiiPxiP19MontgomeryReductioni,(.L_x_10 - _Z20ntt_butterfly_kernelPiiPxiP19MontgomeryReductioni)
        .other          _Z20ntt_butterfly_kernelPiiPxiP19MontgomeryReductioni,@"STO_CUDA_ENTRY STV_DEFAULT"
_Z20ntt_butterfly_kernelPiiPxiP19MontgomeryReductioni:
.text._Z20ntt_butterfly_kernelPiiPxiP19MontgomeryReductioni:
[----:B------:R-:W-:Y:S08]  /*0000*/  LDC R1, c[0x0][0x37c] ;  /* 0x0000df00ff017b82 */ /* 0x000ff00000000800 */
[----:B------:R-:W0:Y:S08]  /*0010*/  LDC R0, c[0x0][0x388] ;  /* 0x0000e200ff007b82 */ /* 0x000e300000000800 */
[----:B------:R-:W1:Y:S08]  /*0020*/  LDC R9, c[0x0][0x3a8] ;  /* 0x0000ea00ff097b82 */ /* 0x000e700000000800 */
[----:B------:R-:W2:Y:S01]  /*0030*/  S2UR UR4, SR_CTAID.X ;  /* 0x00000000000479c3 */ /* 0x000ea20000002500 */
[----:B0-----:R-:W-:-:S04]  /*0040*/  IABS R7, R0 ;  /* 0x0000000000077213 */ /* 0x001fc80000000000 */
[----:B------:R-:W0:Y:S08]  /*0050*/  I2F.RP R4, R7 ;  /* 0x0000000700047306 */ /* 0x000e300000209400 */
[----:B0-----:R-:W0:Y:S02]  /*0060*/  MUFU.RCP R4, R4 ;  /* 0x0000000400047308 */ /* 0x001e240000001000 */
[----:B0-----:R-:W-:-:S06]  /*0070*/  VIADD R2, R4, 0xffffffe ;  /* 0x0ffffffe04027836 */ /* 0x001fcc0000000000 */
[----:B------:R0:W3:Y:S02]  /*0080*/  F2I.FTZ.U32.TRUNC.NTZ R3, R2 ;  /* 0x0000000200037305 */ /* 0x0000e4000021f000 */
[----:B0-----:R-:W-:Y:S02]  /*0090*/  HFMA2 R2, -RZ, RZ, 0, 0 ;  /* 0x00000000ff027431 */ /* 0x001fe400000001ff */
[----:B---3--:R-:W-:-:S04]  /*00a0*/  IMAD.MOV R6, RZ, RZ, -R3 ;  /* 0x000000ffff067224 */ /* 0x008fc800078e0a03 */
[----:B------:R-:W-:Y:S01]  /*00b0*/  IMAD R5, R6, R7, RZ ;  /* 0x0000000706057224 */ /* 0x000fe200078e02ff */
[----:B-1----:R-:W-:-:S03]  /*00c0*/  IABS R6, R9 ;  /* 0x0000000900067213 */ /* 0x002fc60000000000 */
[----:B------:R-:W-:Y:S02]  /*00d0*/  IMAD.HI.U32 R3, R3, R5, R2 ;  /* 0x0000000503037227 */ /* 0x000fe400078e0002 */
[----:B------:R-:W2:Y:S04]  /*00e0*/  S2R R5, SR_TID.X ;  /* 0x0000000000057919 */ /* 0x000ea80000002100 */
[----:B------:R-:W-:-:S04]  /*00f0*/  IMAD.HI.U32 R3, R3, R6, RZ ;  /* 0x0000000603037227 */ /* 0x000fc800078e00ff */
[----:B------:R-:W-:-:S04]  /*0100*/  IMAD.MOV R4, RZ, RZ, -R3 ;  /* 0x000000ffff047224 */ /* 0x000fc800078e0a03 */
[C---:B------:R-:W-:Y:S02]  /*0110*/  IMAD R2, R7.reuse, R4, R6 ;  /* 0x0000000407027224 */ /* 0x040fe400078e0206 */
[----:B------:R-:W2:Y:S03]  /*0120*/  LDC R4, c[0x0][0x360] ;  /* 0x0000d800ff047b82 */ /* 0x000ea60000000800 */
[----:B------:R-:W-:-:S13]  /*0130*/  ISETP.GT.U32.AND P2, PT, R7, R2, PT ;  /* 0x000000020700720c */ /* 0x000fda0003f44070 */
[----:B------:R-:W-:Y:S01]  /*0140*/  @!P2 IMAD.IADD R2, R2, 0x1, -R7 ;  /* 0x000000010202a824 */ /* 0x000fe200078e0a07 */
[----:B------:R-:W-:Y:S02]  /*0150*/  @!P2 IADD3 R3, PT, PT, R3, 0x1, RZ ;  /* 0x000000010303a810 */ /* 0x000fe40007ffe0ff */
[----:B------:R-:W-:Y:S02]  /*0160*/  ISETP.NE.AND P2, PT, R0, RZ, PT ;  /* 0x000000ff0000720c */ /* 0x000fe40003f45270 */
[----:B------:R-:W-:Y:S02]  /*0170*/  ISETP.GE.U32.AND P0, PT, R2, R7, PT ;  /* 0x000000070200720c */ /* 0x000fe40003f06070 */
[----:B------:R-:W-:Y:S01]  /*0180*/  LOP3.LUT R2, R9, R0, RZ, 0x3c, !PT ;  /* 0x0000000009027212 */ /* 0x000fe200078e3cff */
[----:B--2---:R-:W-:Y:S01]  /*0190*/  IMAD R4, R4, UR4, R5 ;  /* 0x0000000404047c24 */ /* 0x004fe2000f8e0205 */
[----:B------:R-:W-:Y:S02]  /*01a0*/  SHF.R.S32.HI R9, RZ, 0x1, R0 ;  /* 0x00000001ff097819 */ /* 0x000fe40000011400 */
[----:B------:R-:W-:-:S07]  /*01b0*/  ISETP.GE.AND P1, PT, R2, RZ, PT ;  /* 0x000000ff0200720c */ /* 0x000fce0003f26270 */
[----:B------:R-:W-:-:S06]  /*01c0*/  @P0 VIADD R3, R3, 0x1 ;  /* 0x0000000103030836 */ /* 0x000fcc0000000000 */
[----:B------:R-:W-:Y:S01]  /*01d0*/  @!P1 IMAD.MOV R3, RZ, RZ, -R3 ;  /* 0x000000ffff039224 */ /* 0x000fe200078e0a03 */
[----:B------:R-:W-:-:S05]  /*01e0*/  @!P2 LOP3.LUT R3, RZ, R0, RZ, 0x33, !PT ;  /* 0x00000000ff03a212 */ /* 0x000fca00078e33ff */
[----:B------:R-:W-:-:S05]  /*01f0*/  IMAD R3, R9, R3, RZ ;  /* 0x0000000309037224 */ /* 0x000fca00078e02ff */
[----:B------:R-:W-:-:S13]  /*0200*/  ISETP.GE.AND P0, PT, R4, R3, PT ;  /* 0x000000030400720c */ /* 0x000fda0003f06270 */
[----:B------:R-:W-:Y:S05]  /*0210*/  @P0 EXIT ;  /* 0x000000000000094d */ /* 0x000fea0003800000 */
[-C--:B------:R-:W-:Y:S01]  /*0220*/  IABS R7, R9.reuse ;  /* 0x0000000900077213 */ /* 0x080fe20000000000 */
[----:B------:R-:W0:Y:S01]  /*0230*/  LDC.64 R12, c[0x0][0x380] ;  /* 0x0000e000ff0c7b82 */ /* 0x000e220000000a00 */
[----:B------:R-:W-:Y:S01]  /*0240*/  IABS R8, R4 ;  /* 0x0000000400087213 */ /* 0x000fe20000000000 */
[----:B------:R-:W1:Y:S01]  /*0250*/  LDCU UR6, c[0x0][0x398] ;  /* 0x00007300ff0677ac */ /* 0x000e620008000800 */
[----:B------:R-:W2:Y:S01]  /*0260*/  I2F.RP R5, R7 ;  /* 0x0000000700057306 */ /* 0x000ea20000209400 */
[----:B------:R-:W-:Y:S01]  /*0270*/  IABS R10, R9 ;  /* 0x00000009000a7213 */ /* 0x000fe20000000000 */
[----:B------:R-:W3:Y:S06]  /*0280*/  LDCU.64 UR4, c[0x0][0x358] ;  /* 0x00006b00ff0477ac */ /* 0x000eec0008000a00 */
[----:B--2---:R-:W2:Y:S02]  /*0290*/  MUFU.RCP R5, R5 ;  /* 0x0000000500057308 */ /* 0x004ea40000001000 */
[----:B--2---:R-:W-:-:S06]  /*02a0*/  IADD3 R2, PT, PT, R5, 0xffffffe, RZ ;  /* 0x0ffffffe05027810 */ /* 0x004fcc0007ffe0ff */
[----:B------:R2:W4:Y:S02]  /*02b0*/  F2I.FTZ.U32.TRUNC.NTZ R3, R2 ;  /* 0x0000000200037305 */ /* 0x000524000021f000 */
[----:B--2---:R-:W-:Y:S01]  /*02c0*/  MOV R2, RZ ;  /* 0x000000ff00027202 */ /* 0x004fe20000000f00 */
[----:B----4-:R-:W-:-:S04]  /*02d0*/  IMAD.MOV R6, RZ, RZ, -R3 ;  /* 0x000000ffff067224 */ /* 0x010fc800078e0a03 */
[----:B------:R-:W-:Y:S02]  /*02e0*/  IMAD R11, R6, R7, RZ ;  /* 0x00000007060b7224 */ /* 0x000fe400078e02ff */
[----:B------:R-:W-:Y:S02]  /*02f0*/  IMAD.MOV.U32 R6, RZ, RZ, R8 ;  /* 0x000000ffff067224 */ /* 0x000fe400078e0008 */
[----:B------:R-:W-:-:S04]  /*0300*/  IMAD.HI.U32 R3, R3, R11, R2 ;  /* 0x0000000b03037227 */ /* 0x000fc800078e0002 */
[----:B------:R-:W-:Y:S02]  /*0310*/  IMAD.MOV R8, RZ, RZ, -R10 ;  /* 0x000000ffff087224 */ /* 0x000fe400078e0a0a */
[----:B------:R-:W-:Y:S01]  /*0320*/  IMAD.HI.U32 R5, R3, R6, RZ ;  /* 0x0000000603057227 */ /* 0x000fe200078e00ff */
[----:B------:R-:W2:Y:S03]  /*0330*/  LDC.64 R10, c[0x0][0x390] ;  /* 0x0000e400ff0a7b82 */ /* 0x000ea60000000a00 */
[----:B------:R-:W-:-:S05]  /*0340*/  IMAD R2, R5, R8, R6 ;  /* 0x0000000805027224 */ /* 0x000fca00078e0206 */
[----:B------:R-:W-:-:S13]  /*0350*/  ISETP.GT.U32.AND P2, PT, R7, R2, PT ;  /* 0x000000020700720c */ /* 0x000fda0003f44070 */
[----:B------:R-:W-:Y:S01]  /*0360*/  @!P2 IMAD.IADD R2, R2, 0x1, -R7 ;  /* 0x000000010202a824 */ /* 0x000fe200078e0a07 */
[----:B------:R-:W-:Y:S02]  /*0370*/  @!P2 IADD3 R5, PT, PT, R5, 0x1, RZ ;  /* 0x000000010505a810 */ /* 0x000fe40007ffe0ff */
[----:B------:R-:W-:Y:S02]  /*0380*/  ISETP.NE.AND P2, PT, R9, RZ, PT ;  /* 0x000000ff0900720c */ /* 0x000fe40003f45270 */
[----:B------:R-:W-:Y:S02]  /*0390*/  ISETP.GE.U32.AND P0, PT, R2, R7, PT ;  /* 0x000000070200720c */ /* 0x000fe40003f06070 */
[----:B------:R-:W-:-:S04]  /*03a0*/  LOP3.LUT R2, R4, R9, RZ, 0x3c, !PT ;  /* 0x0000000904027212 */ /* 0x000fc800078e3cff */
[----:B------:R-:W-:Y:S02]  /*03b0*/  ISETP.GE.AND P1, PT, R2, RZ, PT ;  /* 0x000000ff0200720c */ /* 0x000fe40003f26270 */
[----:B------:R-:W3:Y:S05]  /*03c0*/  LDC.64 R2, c[0x0][0x3a0] ;  /* 0x0000e800ff027b82 */ /* 0x000eea0000000a00 */
[----:B------:R-:W-:-:S06]  /*03d0*/  @P0 VIADD R5, R5, 0x1 ;  /* 0x0000000105050836 */ /* 0x000fcc0000000000 */
[----:B------:R-:W-:Y:S01]  /*03e0*/  @!P1 IMAD.MOV R5, RZ, RZ, -R5 ;  /* 0x000000ffff059224 */ /* 0x000fe200078e0a05 */
[----:B------:R-:W-:-:S04]  /*03f0*/  @!P2 LOP3.LUT R5, RZ, R9, RZ, 0x33, !PT ;  /* 0x00000009ff05a212 */ /* 0x000fc800078e33ff */
[----:B------:R-:W-:-:S05]  /*0400*/  IADD3 R6, PT, PT, -R5, RZ, RZ ;  /* 0x000000ff05067210 */ /* 0x000fca0007ffe1ff */
[----:B------:R-:W-:Y:S02]  /*0410*/  IMAD R4, R9, R6, R4 ;  /* 0x0000000609047224 */ /* 0x000fe400078e0204 */
[----:B---3--:R-:W3:Y:S02]  /*0420*/  LDG.E R6, desc[UR4][R2.64] ;  /* 0x0000000402067981 */ /* 0x008ee4000c1e1900 */
[----:B------:R-:W-:Y:S02]  /*0430*/  IMAD R5, R5, R0, R4 ;  /* 0x0000000005057224 */ /* 0x000fe400078e0204 */
[----:B-1----:R-:W-:Y:S01]  /*0440*/  VIADD R7, R4, UR6 ;  /* 0x0000000604077c36 */ /* 0x002fe20008000000 */
[----:B------:R-:W4:Y:S01]  /*0450*/  LDG.E R15, desc[UR4][R2.64+0x4] ;  /* 0x00000404020f7981 */ /* 0x000f22000c1e1900 */
[----:B0-----:R-:W-:-:S04]  /*0460*/  IMAD.WIDE R4, R5, 0x4, R12 ;  /* 0x0000000405047825 */ /* 0x001fc800078e020c */
[----:B--2---:R-:W-:Y:S01]  /*0470*/  IMAD.WIDE R10, R7, 0x8, R10 ;  /* 0x00000008070a7825 */ /* 0x004fe200078e020a */
[----:B------:R-:W2:Y:S03]  /*0480*/  LDG.E R0, desc[UR4][R4.64] ;  /* 0x0000000404007981 */ /* 0x000ea6000c1e1900 */
[----:B------:R-:W-:Y:S02]  /*0490*/  IMAD.WIDE R8, R9, 0x4, R4 ;  /* 0x0000000409087825 */ /* 0x000fe400078e0204 */
[----:B------:R-:W5:Y:S04]  /*04a0*/  LDG.E R10, desc[UR4][R10.64] ;  /* 0x000000040a0a7981 */ /* 0x000f68000c1e1900 */
[----:B------:R-:W4:Y:S01]  /*04b0*/  LDG.E R13, desc[UR4][R8.64] ;  /* 0x00000004080d7981 */ /* 0x000f22000c1e1900 */
[----:B---3--:R-:W-:-:S04]  /*04c0*/  IABS R7, R6 ;  /* 0x0000000600077213 */ /* 0x008fc80000000000 */
[----:B------:R-:W0:Y:S01]  /*04d0*/  I2F.RP R14, R7 ;  /* 0x00000007000e7306 */ /* 0x000e220000209400 */
[----:B-----5:R-:W-:Y:S02]  /*04e0*/  SHF.R.S32.HI R12, RZ, 0x1f, R10 ;  /* 0x0000001fff0c7819 */ /* 0x020fe4000001140a */
[----:B----4-:R-:W-:-:S03]  /*04f0*/  SHF.R.S32.HI R17, RZ, 0x1f, R13 ;  /* 0x0000001fff117819 */ /* 0x010fc6000001140d */
[----:B------:R-:W-:Y:S02]  /*0500*/  IMAD R12, R12, R13, RZ ;  /* 0x0000000d0c0c7224 */ /* 0x000fe400078e02ff */
[----:B0-----:R-:W0:Y:S02]  /*0510*/  MUFU.RCP R14, R14 ;  /* 0x0000000e000e7308 */ /* 0x001e240000001000 */
[C---:B------:R-:W-:Y:S02]  /*0520*/  IMAD R17, R10.reuse, R17, R12 ;  /* 0x000000110a117224 */ /* 0x040fe400078e020c */
[----:B------:R-:W-:Y:S01]  /*0530*/  IMAD.WIDE.U32 R10, R10, R13, RZ ;  /* 0x0000000d0a0a7225 */ /* 0x000fe200078e00ff */
[----:B------:R-:W-:-:S03]  /*0540*/  SHF.R.S32.HI R16, RZ, 0x1f, R6 ;  /* 0x0000001fff107819 */ /* 0x000fc60000011406 */
[----:B------:R-:W-:Y:S02]  /*0550*/  IMAD.IADD R11, R11, 0x1, R17 ;  /* 0x000000010b0b7824 */ /* 0x000fe400078e0211 */
[----:B------:R-:W-:-:S04]  /*0560*/  IMAD R15, R15, R10, RZ ;  /* 0x0000000a0f0f7224 */ /* 0x000fc800078e02ff */
[----:B------:R-:W-:-:S04]  /*0570*/  IMAD.HI.U32 R11, R15, R6, R10 ;  /* 0x000000060f0b7227 */ /* 0x000fc800078e000a */
[----:B------:R-:W-:Y:S01]  /*0580*/  IMAD R11, R15, R16, R11 ;  /* 0x000000100f0b7224 */ /* 0x000fe200078e020b */
[----:B0-----:R-:W-:-:S04]  /*0590*/  IADD3 R12, PT, PT, R14, 0xffffffe, RZ ;  /* 0x0ffffffe0e0c7810 */ /* 0x001fc80007ffe0ff */
[----:B------:R-:W-:Y:S01]  /*05a0*/  ISETP.GE.U32.AND P0, PT, R11, R6, PT ;  /* 0x000000060b00720c */ /* 0x000fe20003f06070 */
[----:B------:R-:W0:Y:S03]  /*05b0*/  F2I.FTZ.U32.TRUNC.NTZ R13, R12 ;  /* 0x0000000c000d7305 */ /* 0x000e26000021f000 */
[----:B------:R-:W-:Y:S02]  /*05c0*/  ISETP.GE.U32.AND.EX P0, PT, RZ, R16, PT, P0 ;  /* 0x00000010ff00720c */ /* 0x000fe40003f06100 */
[----:B------:R-:W-:-:S11]  /*05d0*/  IABS R16, R6 ;  /* 0x0000000600107213 */ /* 0x000fd60000000000 */
[----:B------:R-:W-:Y:S02]  /*05e0*/  @P0 IMAD.IADD R11, R11, 0x1, -R6 ;  /* 0x000000010b0b0824 */ /* 0x000fe400078e0a06 */
[----:B0-----:R-:W-:-:S03]  /*05f0*/  IMAD.MOV R14, RZ, RZ, -R13 ;  /* 0x000000ffff0e7224 */ /* 0x001fc600078e0a0d */
[----:B--2---:R-:W-:Y:S01]  /*0600*/  IADD3 R10, PT, PT, R0, R11, RZ ;  /* 0x0000000b000a7210 */ /* 0x004fe20007ffe0ff */
[----:B------:R-:W-:Y:S02]  /*0610*/  IMAD R15, R14, R7, RZ ;  /* 0x000000070e0f7224 */ /* 0x000fe400078e02ff */
[----:B------:R-:W-:Y:S01]  /*0620*/  IMAD.MOV.U32 R12, RZ, RZ, RZ ;  /* 0x000000ffff0c7224 */ /* 0x000fe200078e00ff */
[----:B------:R-:W-:Y:S01]  /*0630*/  IABS R14, R10 ;  /* 0x0000000a000e7213 */ /* 0x000fe20000000000 */
[----:B------:R-:W-:Y:S02]  /*0640*/  IMAD.MOV R16, RZ, RZ, -R16 ;  /* 0x000000ffff107224 */ /* 0x000fe400078e0a10 */
[----:B------:R-:W-:Y:S01]  /*0650*/  IMAD.HI.U32 R12, R13, R15, R12 ;  /* 0x0000000f0d0c7227 */ /* 0x000fe200078e000c */
[----:B------:R-:W-:-:S03]  /*0660*/  MOV R13, R14 ;  /* 0x0000000e000d7202 */ /* 0x000fc60000000f00 */
[----:B------:R-:W-:Y:S02]  /*0670*/  IMAD.MOV.U32 R14, RZ, RZ, R16 ;  /* 0x000000ffff0e7224 */ /* 0x000fe400078e0010 */
[----:B------:R-:W-:-:S04]  /*0680*/  IMAD.HI.U32 R12, R12, R13, RZ ;  /* 0x0000000d0c0c7227 */ /* 0x000fc800078e00ff */
[----:B------:R-:W-:-:S05]  /*0690*/  IMAD R12, R12, R14, R13 ;  /* 0x0000000e0c0c7224 */ /* 0x000fca00078e020d */
[----:B------:R-:W-:Y:S02]  /*06a0*/  ISETP.GT.U32.AND P0, PT, R7, R12, PT ;  /* 0x0000000c0700720c */ /* 0x000fe40003f04070 */
[----:B------:R-:W-:-:S11]  /*06b0*/  ISETP.GE.AND P2, PT, R10, RZ, PT ;  /* 0x000000ff0a00720c */ /* 0x000fd60003f46270 */
[----:B------:R-:W-:-:S04]  /*06c0*/  @!P0 IADD3 R12, PT, PT, R12, -R7, RZ ;  /* 0x800000070c0c8210 */ /* 0x000fc80007ffe0ff */
[----:B------:R-:W-:Y:S02]  /*06d0*/  ISETP.GT.U32.AND P1, PT, R7, R12, PT ;  /* 0x0000000c0700720c */ /* 0x000fe40003f24070 */
[----:B------:R-:W-:-:S11]  /*06e0*/  ISETP.NE.AND P0, PT, R6, RZ, PT ;  /* 0x000000ff0600720c */ /* 0x000fd60003f05270 */
[----:B------:R-:W-:-:S05]  /*06f0*/  @!P1 IMAD.IADD R12, R12, 0x1, -R7 ;  /* 0x000000010c0c9824 */ /* 0x000fca00078e0a07 */
[----:B------:R-:W-:Y:S02]  /*0700*/  @!P2 IADD3 R12, PT, PT, -R12, RZ, RZ ;  /* 0x000000ff0c0ca210 */ /* 0x000fe40007ffe1ff */
[----:B------:R-:W-:-:S05]  /*0710*/  @!P0 LOP3.LUT R12, RZ, R6, RZ, 0x33, !PT ;  /* 0x00000006ff0c8212 */ /* 0x000fca00078e33ff */
[----:B------:R0:W-:Y:S04]  /*0720*/  STG.E desc[UR4][R4.64], R12 ;  /* 0x0000000c04007986 */ /* 0x0001e8000c101904 */
[----:B------:R-:W2:Y:S02]  /*0730*/  LDG.E R2, desc[UR4][R2.64] ;  /* 0x0000000402027981 */ /* 0x000ea4000c1e1900 */
[----:B--2---:R-:W-:-:S04]  /*0740*/  IABS R14, R2 ;  /* 0x00000002000e7213 */ /* 0x004fc80000000000 */
[----:B------:R-:W1:Y:S08]  /*0750*/  I2F.RP R10, R14 ;  /* 0x0000000e000a7306 */ /* 0x000e700000209400 */
[----:B-1----:R-:W1:Y:S02]  /*0760*/  MUFU.RCP R10, R10 ;  /* 0x0000000a000a7308 */ /* 0x002e640000001000 */
[----:B-1----:R-:W-:-:S06]  /*0770*/  VIADD R6, R10, 0xffffffe ;  /* 0x0ffffffe0a067836 */ /* 0x002fcc0000000000 */
[----:B------:R1:W2:Y:S01]  /*0780*/  F2I.FTZ.U32.TRUNC.NTZ R7, R6 ;  /* 0x0000000600077305 */ /* 0x0002a2000021f000 */
[----:B------:R-:W-:Y:S02]  /*0790*/  IADD3 R0, PT, PT, R2, R0, -R11 ;  /* 0x0000000002007210 */ /* 0x000fe40007ffe80b */
[----:B0-----:R-:W-:Y:S02]  /*07a0*/  IABS R5, R2 ;  /* 0x0000000200057213 */ /* 0x001fe40000000000 */
[----:B-1----:R-:W-:Y:S02]  /*07b0*/  MOV R6, RZ ;  /* 0x000000ff00067202 */ /* 0x002fe40000000f00 */
[----:B--2---:R-:W-:-:S05]  /*07c0*/  IADD3 R13, PT, PT, RZ, -R7, RZ ;  /* 0x80000007ff0d7210 */ /* 0x004fca0007ffe0ff */
[----:B------:R-:W-:Y:S01]  /*07d0*/  IMAD R3, R13, R14, RZ ;  /* 0x0000000e0d037224 */ /* 0x000fe200078e02ff */
[----:B------:R-:W-:Y:S01]  /*07e0*/  IABS R4, R0 ;  /* 0x0000000000047213 */ /* 0x000fe20000000000 */
[----:B------:R-:W-:Y:S02]  /*07f0*/  IMAD.MOV R5, RZ, RZ, -R5 ;  /* 0x000000ffff057224 */ /* 0x000fe400078e0a05 */
[----:B------:R-:W-:-:S04]  /*0800*/  IMAD.HI.U32 R7, R7, R3, R6 ;  /* 0x0000000307077227 */ /* 0x000fc800078e0006 */
        /* <DEDUP_REMOVED lines=11> */
[----:B------:R-:W-:Y:S01]  /*08c0*/  STG.E desc[UR4][R8.64], R7 ;  /* 0x0000000708007986 */ /* 0x000fe2000c101904 */
[----:B------:R-:W-:Y:S05]  /*08d0*/  EXIT ;  /* 0x000000000000794d */ /* 0x000fea0003800000 */
.L_x_4:
        /* <DEDUP_REMOVED lines=10> */
.L_x_10:


//--------------------- .text._Z18bit_reverse_kernelPiS_i --------------------------
	.section	.text._Z18bit_reverse_kernelPiS_i,"ax",@progbits
	.align	128
        .global         _Z18bit_reverse_kernelPiS_i
        .type           _Z18bit_reverse_kernelPiS_i,@function
        .size           _Z18bit_reverse_kernelPiS_i,(.L_x_11 - _Z18bit_reverse_kernelPiS_i)
        .other          _Z18bit_reverse_kernelPiS_i,@"STO_CUDA_ENTRY STV_DEFAULT"
_Z18bit_reverse_kernelPiS_i:
.text._Z18bit_reverse_kernelPiS_i:
        /* <DEDUP_REMOVED lines=10> */
[----:B0-----:R-:W-:-:S05]  /*00a0*/  IMAD.WIDE R2, R5, 0x4, R2 ;  /* 0x0000000405027825 */ /* 0x001fca00078e0202 */
[----:B-1----:R-:W2:Y:S02]  /*00b0*/  LDG.E R6, desc[UR4][R2.64] ;  /* 0x0000000402067981 */ /* 0x002ea4000c1e1900 */
[----:B--2---:R-:W-:-:S13]  /*00c0*/  ISETP.GE.AND P0, PT, R5, R6, PT ;  /* 0x000000060500720c */ /* 0x004fda0003f06270 */
[----:B------:R-:W-:Y:S05]  /*00d0*/  @P0 EXIT ;  /* 0x000000000000094d */ /* 0x000fea0003800000 */
[----:B------:R-:W0:Y:S02]  /*00e0*/  LDC.64 R8, c[0x0][0x380] ;  /* 0x0000e000ff087b82 */ /* 0x000e240000000a00 */
[----:B0-----:R-:W-:-:S06]  /*00f0*/  IMAD.WIDE R6, R6, 0x4, R8 ;  /* 0x0000000406067825 */ /* 0x001fcc00078e0208 */
[----:B------:R-:W2:Y:S01]  /*0100*/  LDG.E R7, desc[UR4][R6.64] ;  /* 0x0000000406077981 */ /* 0x000ea2000c1e1900 */
[----:B------:R-:W-:-:S05]  /*0110*/  IMAD.WIDE R4, R5, 0x4, R8 ;  /* 0x0000000405047825 */ /* 0x000fca00078e0208 */
[----:B------:R-:W3:Y:S04]  /*0120*/  LDG.E R11, desc[UR4][R4.64] ;  /* 0x00000004040b7981 */ /* 0x000ee8000c1e1900 */
[----:B--2---:R-:W-:Y:S04]  /*0130*/  STG.E desc[UR4][R4.64], R7 ;  /* 0x0000000704007986 */ /* 0x004fe8000c101904 */
[----:B------:R-:W2:Y:S02]  /*0140*/  LDG.E R3, desc[UR4][R2.64] ;  /* 0x0000000402037981 */ /* 0x000ea4000c1e1900 */
[----:B--2---:R-:W-:-:S05]  /*0150*/  IMAD.WIDE R8, R3, 0x4, R8 ;  /* 0x0000000403087825 */ /* 0x004fca00078e0208 */
[----:B---3--:R-:W-:Y:S01]  /*0160*/  STG.E desc[UR4][R8.64], R11 ;  /* 0x0000000b08007986 */ /* 0x008fe2000c101904 */
[----:B------:R-:W-:Y:S05]  /*0170*/  EXIT ;  /* 0x000000000000794d */ /* 0x000fea0003800000 */
.L_x_5:
        /* <DEDUP_REMOVED lines=16> */
.L_x_11:


//--------------------- .nv.shared.reserved.0     --------------------------
	.section	.nv.shared.reserved.0,"aw",@nobits
	.weak		__nv_reservedSMEM_offset_0_alias
	.size		__nv_reservedSMEM_offset_0_alias, 0, 64
	.other		__nv_reservedSMEM_offset_0_alias,@"STO_CUDA_RESERVED_SHARED STV_DEFAULT"
__nv_reservedSMEM_offset_0_alias:
	.zero		0
	.zero		64


//--------------------- .nv.constant0._Z22from_montgomery_kernelPiiP19MontgomeryReduction --------------------------
	.section	.nv.constant0._Z22from_montgomery_kernelPiiP19MontgomeryReduction,"a",@progbits
	.sectionflags	@""
	.align	4
.nv.constant0._Z22from_montgomery_kernelPiiP19MontgomeryReduction:
	.zero		920


//--------------------- .nv.constant0._Z20to_montgomery_kernelPiiP19MontgomeryReduction --------------------------
	.section	.nv.constant0._Z20to_montgomery_kernelPiiP19MontgomeryReduction,"a",@progbits
	.sectionflags	@""
	.align	4
.nv.constant0._Z20to_montgomery_kernelPiiP19MontgomeryReduction:
	.zero		920


//--------------------- .nv.constant0._Z18final_scale_kernelPiiiP19MontgomeryReduction --------------------------
	.section	.nv.constant0._Z18final_scale_kernelPiiiP19MontgomeryReduction,"a",@progbits
	.sectionflags	@""
	.align	4
.nv.constant0._Z18final_scale_kernelPiiiP19MontgomeryReduction:
	.zero		920


//--------------------- .nv.constant0._Z20pointwise_mul_kernelPiS_S_iP19MontgomeryReduction --------------------------
	.section	.nv.constant0._Z20pointwise_mul_kernelPiS_S_iP19MontgomeryReduction,"a",@progbits
	.sectionflags	@""
	.align	4
.nv.constant0._Z20pointwise_mul_kernelPiS_S_iP19MontgomeryReduction:
	.zero		936


//--------------------- .nv.constant0._Z20ntt_butterfly_kernelPiiPxiP19MontgomeryReductioni --------------------------
	.section	.nv.constant0._Z20ntt_butterfly_kernelPiiPxiP19MontgomeryReductioni,"a",@progbits
	.sectionflags	@""
	.align	4
.nv.constant0._Z20ntt_butterfly_kernelPiiPxiP19MontgomeryReductioni:
	.zero		940


//--------------------- .nv.constant0._Z18bit_reverse_kernelPiS_i --------------------------
	.section	.nv.constant0._Z18bit_reverse_kernelPiS_i,"a",@progbits
	.sectionflags	@""
	.align	4
.nv.constant0._Z18bit_reverse_kernelPiS_i:
	.zero		916


//--------------------- SYMBOLS --------------------------

	.type		.nv.reservedSmem.offset0,@object
	.size		.nv.reservedSmem.offset0,0x4
